//
// Generated by NVIDIA NVVM Compiler
//
// Compiler Build ID: CL-36424714
// Cuda compilation tools, release 13.0, V13.0.88
// Based on NVVM 20.0.0
//

.version 9.0
.target sm_100
.address_size 64

	// .globl	_Z11no_conflictPfi
// _ZZ11no_conflictPfiE4smem has been demoted
// _ZZ16two_way_conflictPfiE4smem has been demoted
// _ZZ14worst_conflictPfiE4smem has been demoted
// _ZZ9broadcastPfiE4smem has been demoted
// _ZZ15column_conflictPfiE6matrix has been demoted
// _ZZ18column_no_conflictPfiE6matrix has been demoted

.visible .entry _Z11no_conflictPfi(
	.param .u64 .ptr .align 1 _Z11no_conflictPfi_param_0,
	.param .u32 _Z11no_conflictPfi_param_1
)
{
	.reg .pred 	%p<7>;
	.reg .b32 	%r<17>;
	.reg .b32 	%f<22>;
	.reg .b64 	%rd<5>;
	// demoted variable
	.shared .align 4 .b8 _ZZ11no_conflictPfiE4smem[4096];
	ld.param.u64 	%rd1, [_Z11no_conflictPfi_param_0];
	ld.param.u32 	%r10, [_Z11no_conflictPfi_param_1];
	mov.u32 	%r1, %tid.x;
	cvt.rn.f32.u32 	%f10, %r1;
	shl.b32 	%r11, %r1, 2;
	mov.u32 	%r12, _ZZ11no_conflictPfiE4smem;
	add.s32 	%r2, %r12, %r11;
	st.shared.f32 	[%r2], %f10;
	bar.sync 	0;
	setp.lt.s32 	%p1, %r10, 1;
	mov.f32 	%f21, 0f00000000;
	@%p1 bra 	$L__BB0_7;
	ld.shared.f32 	%f1, [%r2];
	and.b32  	%r3, %r10, 3;
	setp.lt.u32 	%p2, %r10, 4;
	mov.f32 	%f21, 0f00000000;
	@%p2 bra 	$L__BB0_4;
	and.b32  	%r13, %r10, 2147483644;
	neg.s32 	%r15, %r13;
	mov.f32 	%f21, 0f00000000;
$L__BB0_3:
	add.f32 	%f14, %f21, %f1;
	add.f32 	%f15, %f14, %f1;
	add.f32 	%f16, %f15, %f1;
	add.f32 	%f21, %f16, %f1;
	add.s32 	%r15, %r15, 4;
	setp.ne.s32 	%p3, %r15, 0;
	@%p3 bra 	$L__BB0_3;
$L__BB0_4:
	setp.eq.s32 	%p4, %r3, 0;
	@%p4 bra 	$L__BB0_7;
	neg.s32 	%r16, %r3;
$L__BB0_6:
	.pragma "nounroll";
	add.f32 	%f21, %f21, %f1;
	add.s32 	%r16, %r16, 1;
	setp.ne.s32 	%p5, %r16, 0;
	@%p5 bra 	$L__BB0_6;
$L__BB0_7:
	setp.ne.s32 	%p6, %r1, 0;
	@%p6 bra 	$L__BB0_9;
	mov.u32 	%r14, %ctaid.x;
	cvta.to.global.u64 	%rd2, %rd1;
	mul.wide.u32 	%rd3, %r14, 4;
	add.s64 	%rd4, %rd2, %rd3;
	st.global.f32 	[%rd4], %f21;
$L__BB0_9:
	ret;

}
	// .globl	_Z16two_way_conflictPfi
.visible .entry _Z16two_way_conflictPfi(
	.param .u64 .ptr .align 1 _Z16two_way_conflictPfi_param_0,
	.param .u32 _Z16two_way_conflictPfi_param_1
)
{
	.reg .pred 	%p<7>;
	.reg .b32 	%r<21>;
	.reg .b32 	%f<22>;
	.reg .b64 	%rd<5>;
	// demoted variable
	.shared .align 4 .b8 _ZZ16two_way_conflictPfiE4smem[4096];
	ld.param.u64 	%rd1, [_Z16two_way_conflictPfi_param_0];
	ld.param.u32 	%r9, [_Z16two_way_conflictPfi_param_1];
	mov.u32 	%r1, %tid.x;
	cvt.rn.f32.u32 	%f10, %r1;
	shl.b32 	%r10, %r1, 2;
	mov.u32 	%r11, _ZZ16two_way_conflictPfiE4smem;
	add.s32 	%r12, %r11, %r10;
	st.shared.f32 	[%r12], %f10;
	bar.sync 	0;
	setp.lt.s32 	%p1, %r9, 1;
	mov.f32 	%f21, 0f00000000;
	@%p1 bra 	$L__BB1_7;
	shl.b32 	%r13, %r1, 3;
	and.b32  	%r14, %r13, 4088;
	add.s32 	%r16, %r11, %r14;
	ld.shared.f32 	%f1, [%r16];
	and.b32  	%r2, %r9, 3;
	setp.lt.u32 	%p2, %r9, 4;
	mov.f32 	%f21, 0f00000000;
	@%p2 bra 	$L__BB1_4;
	and.b32  	%r17, %r9, 2147483644;
	neg.s32 	%r19, %r17;
	mov.f32 	%f21, 0f00000000;
$L__BB1_3:
	add.f32 	%f14, %f21, %f1;
	add.f32 	%f15, %f14, %f1;
	add.f32 	%f16, %f15, %f1;
	add.f32 	%f21, %f16, %f1;
	add.s32 	%r19, %r19, 4;
	setp.ne.s32 	%p3, %r19, 0;
	@%p3 bra 	$L__BB1_3;
$L__BB1_4:
	setp.eq.s32 	%p4, %r2, 0;
	@%p4 bra 	$L__BB1_7;
	neg.s32 	%r20, %r2;
$L__BB1_6:
	.pragma "nounroll";
	add.f32 	%f21, %f21, %f1;
	add.s32 	%r20, %r20, 1;
	setp.ne.s32 	%p5, %r20, 0;
	@%p5 bra 	$L__BB1_6;
$L__BB1_7:
	setp.ne.s32 	%p6, %r1, 0;
	@%p6 bra 	$L__BB1_9;
	mov.u32 	%r18, %ctaid.x;
	cvta.to.global.u64 	%rd2, %rd1;
	mul.wide.u32 	%rd3, %r18, 4;
	add.s64 	%rd4, %rd2, %rd3;
	st.global.f32 	[%rd4], %f21;
$L__BB1_9:
	ret;

}
	// .globl	_Z14worst_conflictPfi
.visible .entry _Z14worst_conflictPfi(
	.param .u64 .ptr .align 1 _Z14worst_conflictPfi_param_0,
	.param .u32 _Z14worst_conflictPfi_param_1
)
{
	.reg .pred 	%p<7>;
	.reg .b32 	%r<21>;
	.reg .b32 	%f<22>;
	.reg .b64 	%rd<5>;
	// demoted variable
	.shared .align 4 .b8 _ZZ14worst_conflictPfiE4smem[4096];
	ld.param.u64 	%rd1, [_Z14worst_conflictPfi_param_0];
	ld.param.u32 	%r9, [_Z14worst_conflictPfi_param_1];
	mov.u32 	%r1, %tid.x;
	cvt.rn.f32.u32 	%f10, %r1;
	shl.b32 	%r10, %r1, 2;
	mov.u32 	%r11, _ZZ14worst_conflictPfiE4smem;
	add.s32 	%r12, %r11, %r10;
	st.shared.f32 	[%r12], %f10;
	bar.sync 	0;
	setp.lt.s32 	%p1, %r9, 1;
	mov.f32 	%f21, 0f00000000;
	@%p1 bra 	$L__BB2_7;
	shl.b32 	%r13, %r1, 7;
	and.b32  	%r14, %r13, 3968;
	add.s32 	%r16, %r11, %r14;
	ld.shared.f32 	%f1, [%r16];
	and.b32  	%r2, %r9, 3;
	setp.lt.u32 	%p2, %r9, 4;
	mov.f32 	%f21, 0f00000000;
	@%p2 bra 	$L__BB2_4;
	and.b32  	%r17, %r9, 2147483644;
	neg.s32 	%r19, %r17;
	mov.f32 	%f21, 0f00000000;
$L__BB2_3:
	add.f32 	%f14, %f21, %f1;
	add.f32 	%f15, %f14, %f1;
	add.f32 	%f16, %f15, %f1;
	add.f32 	%f21, %f16, %f1;
	add.s32 	%r19, %r19, 4;
	setp.ne.s32 	%p3, %r19, 0;
	@%p3 bra 	$L__BB2_3;
$L__BB2_4:
	setp.eq.s32 	%p4, %r2, 0;
	@%p4 bra 	$L__BB2_7;
	neg.s32 	%r20, %r2;
$L__BB2_6:
	.pragma "nounroll";
	add.f32 	%f21, %f21, %f1;
	add.s32 	%r20, %r20, 1;
	setp.ne.s32 	%p5, %r20, 0;
	@%p5 bra 	$L__BB2_6;
$L__BB2_7:
	setp.ne.s32 	%p6, %r1, 0;
	@%p6 bra 	$L__BB2_9;
	mov.u32 	%r18, %ctaid.x;
	cvta.to.global.u64 	%rd2, %rd1;
	mul.wide.u32 	%rd3, %r18, 4;
	add.s64 	%rd4, %rd2, %rd3;
	st.global.f32 	[%rd4], %f21;
$L__BB2_9:
	ret;

}
	// .globl	_Z9broadcastPfi
.visible .entry _Z9broadcastPfi(
	.param .u64 .ptr .align 1 _Z9broadcastPfi_param_0,
	.param .u32 _Z9broadcastPfi_param_1
)
{
	.reg .pred 	%p<7>;
	.reg .b32 	%r<17>;
	.reg .b32 	%f<22>;
	.reg .b64 	%rd<5>;
	// demoted variable
	.shared .align 4 .b8 _ZZ9broadcastPfiE4smem[4096];
	ld.param.u64 	%rd1, [_Z9broadcastPfi_param_0];
	ld.param.u32 	%r9, [_Z9broadcastPfi_param_1];
	mov.u32 	%r1, %tid.x;
	cvt.rn.f32.u32 	%f10, %r1;
	shl.b32 	%r10, %r1, 2;
	mov.u32 	%r11, _ZZ9broadcastPfiE4smem;
	add.s32 	%r12, %r11, %r10;
	st.shared.f32 	[%r12], %f10;
	bar.sync 	0;
	setp.lt.s32 	%p1, %r9, 1;
	mov.f32 	%f21, 0f00000000;
	@%p1 bra 	$L__BB3_7;
	ld.shared.f32 	%f1, [_ZZ9broadcastPfiE4smem];
	and.b32  	%r2, %r9, 3;
	setp.lt.u32 	%p2, %r9, 4;
	mov.f32 	%f21, 0f00000000;
	@%p2 bra 	$L__BB3_4;
	and.b32  	%r13, %r9, 2147483644;
	neg.s32 	%r15, %r13;
	mov.f32 	%f21, 0f00000000;
$L__BB3_3:
	add.f32 	%f14, %f21, %f1;
	add.f32 	%f15, %f14, %f1;
	add.f32 	%f16, %f15, %f1;
	add.f32 	%f21, %f16, %f1;
	add.s32 	%r15, %r15, 4;
	setp.ne.s32 	%p3, %r15, 0;
	@%p3 bra 	$L__BB3_3;
$L__BB3_4:
	setp.eq.s32 	%p4, %r2, 0;
	@%p4 bra 	$L__BB3_7;
	neg.s32 	%r16, %r2;
$L__BB3_6:
	.pragma "nounroll";
	add.f32 	%f21, %f21, %f1;
	add.s32 	%r16, %r16, 1;
	setp.ne.s32 	%p5, %r16, 0;
	@%p5 bra 	$L__BB3_6;
$L__BB3_7:
	setp.ne.s32 	%p6, %r1, 0;
	@%p6 bra 	$L__BB3_9;
	mov.u32 	%r14, %ctaid.x;
	cvta.to.global.u64 	%rd2, %rd1;
	mul.wide.u32 	%rd3, %r14, 4;
	add.s64 	%rd4, %rd2, %rd3;
	st.global.f32 	[%rd4], %f21;
$L__BB3_9:
	ret;

}
	// .globl	_Z15column_conflictPfi
.visible .entry _Z15column_conflictPfi(
	.param .u64 .ptr .align 1 _Z15column_conflictPfi_param_0,
	.param .u32 _Z15column_conflictPfi_param_1
)
{
	.reg .pred 	%p<7>;
	.reg .b32 	%r<24>;
	.reg .b32 	%f<22>;
	.reg .b64 	%rd<5>;
	// demoted variable
	.shared .align 4 .b8 _ZZ15column_conflictPfiE6matrix[4096];
	ld.param.u64 	%rd1, [_Z15column_conflictPfi_param_0];
	ld.param.u32 	%r10, [_Z15column_conflictPfi_param_1];
	mov.u32 	%r1, %tid.x;
	and.b32  	%r2, %r1, 31;
	cvt.rn.f32.u32 	%f10, %r1;
	shl.b32 	%r11, %r1, 2;
	and.b32  	%r12, %r11, 3968;
	mov.u32 	%r13, _ZZ15column_conflictPfiE6matrix;
	add.s32 	%r14, %r13, %r12;
	and.b32  	%r15, %r11, 124;
	add.s32 	%r16, %r14, %r15;
	st.shared.f32 	[%r16], %f10;
	bar.sync 	0;
	setp.lt.s32 	%p1, %r10, 1;
	mov.f32 	%f21, 0f00000000;
	@%p1 bra 	$L__BB4_7;
	shl.b32 	%r17, %r2, 7;
	add.s32 	%r19, %r13, %r17;
	ld.shared.f32 	%f1, [%r19];
	and.b32  	%r3, %r10, 3;
	setp.lt.u32 	%p2, %r10, 4;
	mov.f32 	%f21, 0f00000000;
	@%p2 bra 	$L__BB4_4;
	and.b32  	%r20, %r10, 2147483644;
	neg.s32 	%r22, %r20;
	mov.f32 	%f21, 0f00000000;
$L__BB4_3:
	add.f32 	%f14, %f21, %f1;
	add.f32 	%f15, %f14, %f1;
	add.f32 	%f16, %f15, %f1;
	add.f32 	%f21, %f16, %f1;
	add.s32 	%r22, %r22, 4;
	setp.ne.s32 	%p3, %r22, 0;
	@%p3 bra 	$L__BB4_3;
$L__BB4_4:
	setp.eq.s32 	%p4, %r3, 0;
	@%p4 bra 	$L__BB4_7;
	neg.s32 	%r23, %r3;
$L__BB4_6:
	.pragma "nounroll";
	add.f32 	%f21, %f21, %f1;
	add.s32 	%r23, %r23, 1;
	setp.ne.s32 	%p5, %r23, 0;
	@%p5 bra 	$L__BB4_6;
$L__BB4_7:
	setp.ne.s32 	%p6, %r1, 0;
	@%p6 bra 	$L__BB4_9;
	mov.u32 	%r21, %ctaid.x;
	cvta.to.global.u64 	%rd2, %rd1;
	mul.wide.u32 	%rd3, %r21, 4;
	add.s64 	%rd4, %rd2, %rd3;
	st.global.f32 	[%rd4], %f21;
$L__BB4_9:
	ret;

}
	// .globl	_Z18column_no_conflictPfi
.visible .entry _Z18column_no_conflictPfi(
	.param .u64 .ptr .align 1 _Z18column_no_conflictPfi_param_0,
	.param .u32 _Z18column_no_conflictPfi_param_1
)
{
	.reg .pred 	%p<7>;
	.reg .b32 	%r<23>;
	.reg .b32 	%f<22>;
	.reg .b64 	%rd<5>;
	// demoted variable
	.shared .align 4 .b8 _ZZ18column_no_conflictPfiE6matrix[4224];
	ld.param.u64 	%rd1, [_Z18column_no_conflictPfi_param_0];
	ld.param.u32 	%r10, [_Z18column_no_conflictPfi_param_1];
	mov.u32 	%r1, %tid.x;
	and.b32  	%r2, %r1, 31;
	shr.u32 	%r11, %r1, 5;
	cvt.rn.f32.u32 	%f10, %r1;
	mov.u32 	%r12, _ZZ18column_no_conflictPfiE6matrix;
	mad.lo.s32 	%r13, %r11, 132, %r12;
	shl.b32 	%r14, %r1, 2;
	and.b32  	%r15, %r14, 124;
	add.s32 	%r16, %r13, %r15;
	st.shared.f32 	[%r16], %f10;
	bar.sync 	0;
	setp.lt.s32 	%p1, %r10, 1;
	mov.f32 	%f21, 0f00000000;
	@%p1 bra 	$L__BB5_7;
	mad.lo.s32 	%r18, %r2, 132, %r12;
	ld.shared.f32 	%f1, [%r18];
	and.b32  	%r3, %r10, 3;
	setp.lt.u32 	%p2, %r10, 4;
	mov.f32 	%f21, 0f00000000;
	@%p2 bra 	$L__BB5_4;
	and.b32  	%r19, %r10, 2147483644;
	neg.s32 	%r21, %r19;
	mov.f32 	%f21, 0f00000000;
$L__BB5_3:
	add.f32 	%f14, %f21, %f1;
	add.f32 	%f15, %f14, %f1;
	add.f32 	%f16, %f15, %f1;
	add.f32 	%f21, %f16, %f1;
	add.s32 	%r21, %r21, 4;
	setp.ne.s32 	%p3, %r21, 0;
	@%p3 bra 	$L__BB5_3;
$L__BB5_4:
	setp.eq.s32 	%p4, %r3, 0;
	@%p4 bra 	$L__BB5_7;
	neg.s32 	%r22, %r3;
$L__BB5_6:
	.pragma "nounroll";
	add.f32 	%f21, %f21, %f1;
	add.s32 	%r22, %r22, 1;
	setp.ne.s32 	%p5, %r22, 0;
	@%p5 bra 	$L__BB5_6;
$L__BB5_7:
	setp.ne.s32 	%p6, %r1, 0;
	@%p6 bra 	$L__BB5_9;
	mov.u32 	%r20, %ctaid.x;
	cvta.to.global.u64 	%rd2, %rd1;
	mul.wide.u32 	%rd3, %r20, 4;
	add.s64 	%rd4, %rd2, %rd3;
	st.global.f32 	[%rd4], %f21;
$L__BB5_9:
	ret;

}


// ===== COMPILED SASS (sm_100) =====

	.target	sm_100

	.elftype	@"ET_EXEC"


//--------------------- .note.nv.tkinfo           --------------------------
	.section	.note.nv.tkinfo,"",@"SHT_NOTE"
	.sectionflags	@"SHF_NOTE_NV_TKINFO"
	.tkinfo
        /*0018*/ 	.word	0x00000002
        /*0030*/ 	.string	""
        /*0030*/ 	.string	"ptxas"
        /*0030*/ 	.string	"Cuda compilation tools, release 13.0, V13.0.88"
        /*0030*/ 	.string	"Build cuda_13.0.r13.0/compiler.36424714_0"
        /*0030*/ 	.string	"-arch sm_100 -m 64 "



//--------------------- .note.nv.cuinfo           --------------------------
	.section	.note.nv.cuinfo,"",@"SHT_NOTE"
	.sectionflags	@"SHF_NOTE_NV_CUINFO"
        /*0018*/ 	.short	0x0002
        /*001a*/ 	.short	0x0064
        /*001c*/ 	.short	0x0082
	.zero		2


//--------------------- .nv.info                  --------------------------
	.section	.nv.info,"",@"SHT_CUDA_INFO"
	.align	4


	//----- nvinfo : EIATTR_REGCOUNT
	.align		4
        /*0000*/ 	.byte	0x04, 0x2f
        /*0002*/ 	.short	(.L_1 - .L_0)
	.align		4
.L_0:
        /*0004*/ 	.word	index@(_Z11no_conflictPfi)
        /*0008*/ 	.word	0x0000000a


	//----- nvinfo : EIATTR_FRAME_SIZE
	.align		4
.L_1:
        /*000c*/ 	.byte	0x04, 0x11
        /*000e*/ 	.short	(.L_3 - .L_2)
	.align		4
.L_2:
        /*0010*/ 	.word	index@(_Z11no_conflictPfi)
        /*0014*/ 	.word	0x00000000


	//----- nvinfo : EIATTR_REGCOUNT
	.align		4
.L_3:
        /*0018*/ 	.byte	0x04, 0x2f
        /*001a*/ 	.short	(.L_5 - .L_4)
	.align		4
.L_4:
        /*001c*/ 	.word	index@(_Z16two_way_conflictPfi)
        /*0020*/ 	.word	0x0000000a


	//----- nvinfo : EIATTR_FRAME_SIZE
	.align		4
.L_5:
        /*0024*/ 	.byte	0x04, 0x11
        /*0026*/ 	.short	(.L_7 - .L_6)
	.align		4
.L_6:
        /*0028*/ 	.word	index@(_Z16two_way_conflictPfi)
        /*002c*/ 	.word	0x00000000


	//----- nvinfo : EIATTR_REGCOUNT
	.align		4
.L_7:
        /*0030*/ 	.byte	0x04, 0x2f
        /*0032*/ 	.short	(.L_9 - .L_8)
	.align		4
.L_8:
        /*0034*/ 	.word	index@(_Z14worst_conflictPfi)
        /*0038*/ 	.word	0x0000000a


	//----- nvinfo : EIATTR_FRAME_SIZE
	.align		4
.L_9:
        /*003c*/ 	.byte	0x04, 0x11
        /*003e*/ 	.short	(.L_11 - .L_10)
	.align		4
.L_10:
        /*0040*/ 	.word	index@(_Z14worst_conflictPfi)
        /*0044*/ 	.word	0x00000000


	//----- nvinfo : EIATTR_REGCOUNT
	.align		4
.L_11:
        /*0048*/ 	.byte	0x04, 0x2f
        /*004a*/ 	.short	(.L_13 - .L_12)
	.align		4
.L_12:
        /*004c*/ 	.word	index@(_Z9broadcastPfi)
        /*0050*/ 	.word	0x0000000a


	//----- nvinfo : EIATTR_FRAME_SIZE
	.align		4
.L_13:
        /*0054*/ 	.byte	0x04, 0x11
        /*0056*/ 	.short	(.L_15 - .L_14)
	.align		4
.L_14:
        /*0058*/ 	.word	index@(_Z9broadcastPfi)
        /*005c*/ 	.word	0x00000000


	//----- nvinfo : EIATTR_REGCOUNT
	.align		4
.L_15:
        /*0060*/ 	.byte	0x04, 0x2f
        /*0062*/ 	.short	(.L_17 - .L_16)
	.align		4
.L_16:
        /*0064*/ 	.word	index@(_Z15column_conflictPfi)
        /*0068*/ 	.word	0x0000000a


	//----- nvinfo : EIATTR_FRAME_SIZE
	.align		4
.L_17:
        /*006c*/ 	.byte	0x04, 0x11
        /*006e*/ 	.short	(.L_19 - .L_18)
	.align		4
.L_18:
        /*0070*/ 	.word	index@(_Z15column_conflictPfi)
        /*0074*/ 	.word	0x00000000


	//----- nvinfo : EIATTR_REGCOUNT
	.align		4
.L_19:
        /*0078*/ 	.byte	0x04, 0x2f
        /*007a*/ 	.short	(.L_21 - .L_20)
	.align		4
.L_20:
        /*007c*/ 	.word	index@(_Z18column_no_conflictPfi)
        /*0080*/ 	.word	0x0000000a


	//----- nvinfo : EIATTR_FRAME_SIZE
	.align		4
.L_21:
        /*0084*/ 	.byte	0x04, 0x11
        /*0086*/ 	.short	(.L_23 - .L_22)
	.align		4
.L_22:
        /*0088*/ 	.word	index@(_Z18column_no_conflictPfi)
        /*008c*/ 	.word	0x00000000


	//----- nvinfo : EIATTR_MIN_STACK_SIZE
	.align		4
.L_23:
        /*0090*/ 	.byte	0x04, 0x12
        /*0092*/ 	.short	(.L_25 - .L_24)
	.align		4
.L_24:
        /*0094*/ 	.word	index@(_Z18column_no_conflictPfi)
        /*0098*/ 	.word	0x00000000


	//----- nvinfo : EIATTR_MIN_STACK_SIZE
	.align		4
.L_25:
        /*009c*/ 	.byte	0x04, 0x12
        /*009e*/ 	.short	(.L_27 - .L_26)
	.align		4
.L_26:
        /*00a0*/ 	.word	index@(_Z15column_conflictPfi)
        /*00a4*/ 	.word	0x00000000


	//----- nvinfo : EIATTR_MIN_STACK_SIZE
	.align		4
.L_27:
        /*00a8*/ 	.byte	0x04, 0x12
        /*00aa*/ 	.short	(.L_29 - .L_28)
	.align		4
.L_28:
        /*00ac*/ 	.word	index@(_Z9broadcastPfi)
        /*00b0*/ 	.word	0x00000000


	//----- nvinfo : EIATTR_MIN_STACK_SIZE
	.align		4
.L_29:
        /*00b4*/ 	.byte	0x04, 0x12
        /*00b6*/ 	.short	(.L_31 - .L_30)
	.align		4
.L_30:
        /*00b8*/ 	.word	index@(_Z14worst_conflictPfi)
        /*00bc*/ 	.word	0x00000000


	//----- nvinfo : EIATTR_MIN_STACK_SIZE
	.align		4
.L_31:
        /*00c0*/ 	.byte	0x04, 0x12
        /*00c2*/ 	.short	(.L_33 - .L_32)
	.align		4
.L_32:
        /*00c4*/ 	.word	index@(_Z16two_way_conflictPfi)
        /*00c8*/ 	.word	0x00000000


	//----- nvinfo : EIATTR_MIN_STACK_SIZE
	.align		4
.L_33:
        /*00cc*/ 	.byte	0x04, 0x12
        /*00ce*/ 	.short	(.L_35 - .L_34)
	.align		4
.L_34:
        /*00d0*/ 	.word	index@(_Z11no_conflictPfi)
        /*00d4*/ 	.word	0x00000000
.L_35:


//--------------------- .nv.compat                --------------------------
	.section	.nv.compat,"",@"SHT_CUDA_COMPAT_INFO"
	.align	4
        /*0000*/ 	.byte	0x02, 0x09, 0x00, 0x00, 0x02, 0x02, 0x01, 0x00, 0x02, 0x05, 0x05, 0x00, 0x03, 0x07, 0x01, 0x01
        /*0010*/ 	.byte	0x02, 0x03, 0x00, 0x00, 0x02, 0x06, 0x01, 0x00, 0x04, 0x0b, 0x08, 0x00, 0x09, 0x00, 0x00, 0x00
        /*0020*/ 	.byte	0x00, 0x00, 0x00, 0x00


//--------------------- .nv.info._Z18column_no_conflictPfi --------------------------
	.section	.nv.info._Z18column_no_conflictPfi,"",@"SHT_CUDA_INFO"
	.sectionflags	@""
	.align	4


	//----- nvinfo : EIATTR_CUDA_API_VERSION
	.align		4
        /*0000*/ 	.byte	0x04, 0x37
        /*0002*/ 	.short	(.L_37 - .L_36)
.L_36:
        /*0004*/ 	.word	0x00000082


	//----- nvinfo : EIATTR_KPARAM_INFO
	.align		4
.L_37:
        /*0008*/ 	.byte	0x04, 0x17
        /*000a*/ 	.short	(.L_39 - .L_38)
.L_38:
        /*000c*/ 	.word	0x00000000
        /*0010*/ 	.short	0x0001
        /*0012*/ 	.short	0x0008
        /*0014*/ 	.byte	0x00, 0xf0, 0x11, 0x00


	//----- nvinfo : EIATTR_KPARAM_INFO
	.align		4
.L_39:
        /*0018*/ 	.byte	0x04, 0x17
        /*001a*/ 	.short	(.L_41 - .L_40)
.L_40:
        /*001c*/ 	.word	0x00000000
        /*0020*/ 	.short	0x0000
        /*0022*/ 	.short	0x0000
        /*0024*/ 	.byte	0x00, 0xf5, 0x21, 0x00


	//----- nvinfo : EIATTR_SPARSE_MMA_MASK
	.align		4
.L_41:
        /*0028*/ 	.byte	0x03, 0x50
        /*002a*/ 	.short	0x0000


	//----- nvinfo : EIATTR_MAXREG_COUNT
	.align		4
        /*002c*/ 	.byte	0x03, 0x1b
        /*002e*/ 	.short	0x00ff


	//----- nvinfo : EIATTR_NUM_BARRIERS
	.align		4
        /*0030*/ 	.byte	0x02, 0x4c
        /*0032*/ 	.byte	0x01
	.zero		1


	//----- nvinfo : EIATTR_MERCURY_ISA_VERSION
	.align		4
        /*0034*/ 	.byte	0x03, 0x5f
        /*0036*/ 	.short	0x0101


	//----- nvinfo : EIATTR_VRC_CTA_INIT_COUNT
	.align		4
        /*0038*/ 	.byte	0x02, 0x4a
	.zero		1
	.zero		1


	//----- nvinfo : EIATTR_EXIT_INSTR_OFFSETS
	.align		4
        /*003c*/ 	.byte	0x04, 0x1c
        /*003e*/ 	.short	(.L_43 - .L_42)


	//   ....[0]....
.L_42:
        /*0040*/ 	.word	0x00000530


	//   ....[1]....
        /*0044*/ 	.word	0x00000590


	//----- nvinfo : EIATTR_CBANK_PARAM_SIZE
	.align		4
.L_43:
        /*0048*/ 	.byte	0x03, 0x19
        /*004a*/ 	.short	0x000c


	//----- nvinfo : EIATTR_PARAM_CBANK
	.align		4
        /*004c*/ 	.byte	0x04, 0x0a
        /*004e*/ 	.short	(.L_45 - .L_44)
	.align		4
.L_44:
        /*0050*/ 	.word	index@(.nv.constant0._Z18column_no_conflictPfi)
        /*0054*/ 	.short	0x0380
        /*0056*/ 	.short	0x000c


	//----- nvinfo : EIATTR_SW_WAR
	.align		4
.L_45:
        /*0058*/ 	.byte	0x04, 0x36
        /*005a*/ 	.short	(.L_47 - .L_46)
.L_46:
        /*005c*/ 	.word	0x00000008
.L_47:


//--------------------- .nv.info._Z15column_conflictPfi --------------------------
	.section	.nv.info._Z15column_conflictPfi,"",@"SHT_CUDA_INFO"
	.sectionflags	@""
	.align	4


	//----- nvinfo : EIATTR_CUDA_API_VERSION
	.align		4
        /*0000*/ 	.byte	0x04, 0x37
        /*0002*/ 	.short	(.L_49 - .L_48)
.L_48:
        /*0004*/ 	.word	0x00000082


	//----- nvinfo : EIATTR_KPARAM_INFO
	.align		4
.L_49:
        /*0008*/ 	.byte	0x04, 0x17
        /*000a*/ 	.short	(.L_51 - .L_50)
.L_50:
        /*000c*/ 	.word	0x00000000
        /*0010*/ 	.short	0x0001
        /*0012*/ 	.short	0x0008
        /*0014*/ 	.byte	0x00, 0xf0, 0x11, 0x00


	//----- nvinfo : EIATTR_KPARAM_INFO
	.align		4
.L_51:
        /*0018*/ 	.byte	0x04, 0x17
        /*001a*/ 	.short	(.L_53 - .L_52)
.L_52:
        /*001c*/ 	.word	0x00000000
        /*0020*/ 	.short	0x0000
        /*0022*/ 	.short	0x0000
        /*0024*/ 	.byte	0x00, 0xf5, 0x21, 0x00


	//----- nvinfo : EIATTR_SPARSE_MMA_MASK
	.align		4
.L_53:
        /*0028*/ 	.byte	0x03, 0x50
        /*002a*/ 	.short	0x0000


	//----- nvinfo : EIATTR_MAXREG_COUNT
	.align		4
        /*002c*/ 	.byte	0x03, 0x1b
        /*002e*/ 	.short	0x00ff


	//----- nvinfo : EIATTR_NUM_BARRIERS
	.align		4
        /*0030*/ 	.byte	0x02, 0x4c
        /*0032*/ 	.byte	0x01
	.zero		1


	//----- nvinfo : EIATTR_MERCURY_ISA_VERSION
	.align		4
        /*0034*/ 	.byte	0x03, 0x5f
        /*0036*/ 	.short	0x0101


	//----- nvinfo : EIATTR_VRC_CTA_INIT_COUNT
	.align		4
        /*0038*/ 	.byte	0x02, 0x4a
	.zero		1
	.zero		1


	//----- nvinfo : EIATTR_EXIT_INSTR_OFFSETS
	.align		4
        /*003c*/ 	.byte	0x04, 0x1c
        /*003e*/ 	.short	(.L_55 - .L_54)


	//   ....[0]....
.L_54:
        /*0040*/ 	.word	0x00000520


	//   ....[1]....
        /*0044*/ 	.word	0x00000580


	//----- nvinfo : EIATTR_CBANK_PARAM_SIZE
	.align		4
.L_55:
        /*0048*/ 	.byte	0x03, 0x19
        /*004a*/ 	.short	0x000c


	//----- nvinfo : EIATTR_PARAM_CBANK
	.align		4
        /*004c*/ 	.byte	0x04, 0x0a
        /*004e*/ 	.short	(.L_57 - .L_56)
	.align		4
.L_56:
        /*0050*/ 	.word	index@(.nv.constant0._Z15column_conflictPfi)
        /*0054*/ 	.short	0x0380
        /*0056*/ 	.short	0x000c


	//----- nvinfo : EIATTR_SW_WAR
	.align		4
.L_57:
        /*0058*/ 	.byte	0x04, 0x36
        /*005a*/ 	.short	(.L_59 - .L_58)
.L_58:
        /*005c*/ 	.word	0x00000008
.L_59:


//--------------------- .nv.info._Z9broadcastPfi  --------------------------
	.section	.nv.info._Z9broadcastPfi,"",@"SHT_CUDA_INFO"
	.sectionflags	@""
	.align	4


	//----- nvinfo : EIATTR_CUDA_API_VERSION
	.align		4
        /*0000*/ 	.byte	0x04, 0x37
        /*0002*/ 	.short	(.L_61 - .L_60)
.L_60:
        /*0004*/ 	.word	0x00000082


	//----- nvinfo : EIATTR_KPARAM_INFO
	.align		4
.L_61:
        /*0008*/ 	.byte	0x04, 0x17
        /*000a*/ 	.short	(.L_63 - .L_62)
.L_62:
        /*000c*/ 	.word	0x00000000
        /*0010*/ 	.short	0x0001
        /*0012*/ 	.short	0x0008
        /*0014*/ 	.byte	0x00, 0xf0, 0x11, 0x00


	//----- nvinfo : EIATTR_KPARAM_INFO
	.align		4
.L_63:
        /*0018*/ 	.byte	0x04, 0x17
        /*001a*/ 	.short	(.L_65 - .L_64)
.L_64:
        /*001c*/ 	.word	0x00000000
        /*0020*/ 	.short	0x0000
        /*0022*/ 	.short	0x0000
        /*0024*/ 	.byte	0x00, 0xf5, 0x21, 0x00


	//----- nvinfo : EIATTR_SPARSE_MMA_MASK
	.align		4
.L_65:
        /*0028*/ 	.byte	0x03, 0x50
        /*002a*/ 	.short	0x0000


	//----- nvinfo : EIATTR_MAXREG_COUNT
	.align		4
        /*002c*/ 	.byte	0x03, 0x1b
        /*002e*/ 	.short	0x00ff


	//----- nvinfo : EIATTR_NUM_BARRIERS
	.align		4
        /*0030*/ 	.byte	0x02, 0x4c
        /*0032*/ 	.byte	0x01
	.zero		1


	//----- nvinfo : EIATTR_MERCURY_ISA_VERSION
	.align		4
        /*0034*/ 	.byte	0x03, 0x5f
        /*0036*/ 	.short	0x0101


	//----- nvinfo : EIATTR_VRC_CTA_INIT_COUNT
	.align		4
        /*0038*/ 	.byte	0x02, 0x4a
	.zero		1
	.zero		1


	//----- nvinfo : EIATTR_EXIT_INSTR_OFFSETS
	.align		4
        /*003c*/ 	.byte	0x04, 0x1c
        /*003e*/ 	.short	(.L_67 - .L_66)


	//   ....[0]....
.L_66:
        /*0040*/ 	.word	0x000004d0


	//   ....[1]....
        /*0044*/ 	.word	0x00000530


	//----- nvinfo : EIATTR_CBANK_PARAM_SIZE
	.align		4
.L_67:
        /*0048*/ 	.byte	0x03, 0x19
        /*004a*/ 	.short	0x000c


	//----- nvinfo : EIATTR_PARAM_CBANK
	.align		4
        /*004c*/ 	.byte	0x04, 0x0a
        /*004e*/ 	.short	(.L_69 - .L_68)
	.align		4
.L_68:
        /*0050*/ 	.word	index@(.nv.constant0._Z9broadcastPfi)
        /*0054*/ 	.short	0x0380
        /*0056*/ 	.short	0x000c


	//----- nvinfo : EIATTR_SW_WAR
	.align		4
.L_69:
        /*0058*/ 	.byte	0x04, 0x36
        /*005a*/ 	.short	(.L_71 - .L_70)
.L_70:
        /*005c*/ 	.word	0x00000008
.L_71:


//--------------------- .nv.info._Z14worst_conflictPfi --------------------------
	.section	.nv.info._Z14worst_conflictPfi,"",@"SHT_CUDA_INFO"
	.sectionflags	@""
	.align	4


	//----- nvinfo : EIATTR_CUDA_API_VERSION
	.align		4
        /*0000*/ 	.byte	0x04, 0x37
        /*0002*/ 	.short	(.L_73 - .L_72)
.L_72:
        /*0004*/ 	.word	0x00000082


	//----- nvinfo : EIATTR_KPARAM_INFO
	.align		4
.L_73:
        /*0008*/ 	.byte	0x04, 0x17
        /*000a*/ 	.short	(.L_75 - .L_74)
.L_74:
        /*000c*/ 	.word	0x00000000
        /*0010*/ 	.short	0x0001
        /*0012*/ 	.short	0x0008
        /*0014*/ 	.byte	0x00, 0xf0, 0x11, 0x00


	//----- nvinfo : EIATTR_KPARAM_INFO
	.align		4
.L_75:
        /*0018*/ 	.byte	0x04, 0x17
        /*001a*/ 	.short	(.L_77 - .L_76)
.L_76:
        /*001c*/ 	.word	0x00000000
        /*0020*/ 	.short	0x0000
        /*0022*/ 	.short	0x0000
        /*0024*/ 	.byte	0x00, 0xf5, 0x21, 0x00


	//----- nvinfo : EIATTR_SPARSE_MMA_MASK
	.align		4
.L_77:
        /*0028*/ 	.byte	0x03, 0x50
        /*002a*/ 	.short	0x0000


	//----- nvinfo : EIATTR_MAXREG_COUNT
	.align		4
        /*002c*/ 	.byte	0x03, 0x1b
        /*002e*/ 	.short	0x00ff


	//----- nvinfo : EIATTR_NUM_BARRIERS
	.align		4
        /*0030*/ 	.byte	0x02, 0x4c
        /*0032*/ 	.byte	0x01
	.zero		1


	//----- nvinfo : EIATTR_MERCURY_ISA_VERSION
	.align		4
        /*0034*/ 	.byte	0x03, 0x5f
        /*0036*/ 	.short	0x0101


	//----- nvinfo : EIATTR_VRC_CTA_INIT_COUNT
	.align		4
        /*0038*/ 	.byte	0x02, 0x4a
	.zero		1
	.zero		1


	//----- nvinfo : EIATTR_EXIT_INSTR_OFFSETS
	.align		4
        /*003c*/ 	.byte	0x04, 0x1c
        /*003e*/ 	.short	(.L_79 - .L_78)


	//   ....[0]....
.L_78:
        /*0040*/ 	.word	0x000004f0


	//   ....[1]....
        /*0044*/ 	.word	0x00000550


	//----- nvinfo : EIATTR_CBANK_PARAM_SIZE
	.align		4
.L_79:
        /*0048*/ 	.byte	0x03, 0x19
        /*004a*/ 	.short	0x000c


	//----- nvinfo : EIATTR_PARAM_CBANK
	.align		4
        /*004c*/ 	.byte	0x04, 0x0a
        /*004e*/ 	.short	(.L_81 - .L_80)
	.align		4
.L_80:
        /*0050*/ 	.word	index@(.nv.constant0._Z14worst_conflictPfi)
        /*0054*/ 	.short	0x0380
        /*0056*/ 	.short	0x000c


	//----- nvinfo : EIATTR_SW_WAR
	.align		4
.L_81:
        /*0058*/ 	.byte	0x04, 0x36
        /*005a*/ 	.short	(.L_83 - .L_82)
.L_82:
        /*005c*/ 	.word	0x00000008
.L_83:


//--------------------- .nv.info._Z16two_way_conflictPfi --------------------------
	.section	.nv.info._Z16two_way_conflictPfi,"",@"SHT_CUDA_INFO"
	.sectionflags	@""
	.align	4


	//----- nvinfo : EIATTR_CUDA_API_VERSION
	.align		4
        /*0000*/ 	.byte	0x04, 0x37
        /*0002*/ 	.short	(.L_85 - .L_84)
.L_84:
        /*0004*/ 	.word	0x00000082


	//----- nvinfo : EIATTR_KPARAM_INFO
	.align		4
.L_85:
        /*0008*/ 	.byte	0x04, 0x17
        /*000a*/ 	.short	(.L_87 - .L_86)
.L_86:
        /*000c*/ 	.word	0x00000000
        /*0010*/ 	.short	0x0001
        /*0012*/ 	.short	0x0008
        /*0014*/ 	.byte	0x00, 0xf0, 0x11, 0x00


	//----- nvinfo : EIATTR_KPARAM_INFO
	.align		4
.L_87:
        /*0018*/ 	.byte	0x04, 0x17
        /*001a*/ 	.short	(.L_89 - .L_88)
.L_88:
        /*001c*/ 	.word	0x00000000
        /*0020*/ 	.short	0x0000
        /*0022*/ 	.short	0x0000
        /*0024*/ 	.byte	0x00, 0xf5, 0x21, 0x00


	//----- nvinfo : EIATTR_SPARSE_MMA_MASK
	.align		4
.L_89:
        /*0028*/ 	.byte	0x03, 0x50
        /*002a*/ 	.short	0x0000


	//----- nvinfo : EIATTR_MAXREG_COUNT
	.align		4
        /*002c*/ 	.byte	0x03, 0x1b
        /*002e*/ 	.short	0x00ff


	//----- nvinfo : EIATTR_NUM_BARRIERS
	.align		4
        /*0030*/ 	.byte	0x02, 0x4c
        /*0032*/ 	.byte	0x01
	.zero		1


	//----- nvinfo : EIATTR_MERCURY_ISA_VERSION
	.align		4
        /*0034*/ 	.byte	0x03, 0x5f
        /*0036*/ 	.short	0x0101


	//----- nvinfo : EIATTR_VRC_CTA_INIT_COUNT
	.align		4
        /*0038*/ 	.byte	0x02, 0x4a
	.zero		1
	.zero		1


	//----- nvinfo : EIATTR_EXIT_INSTR_OFFSETS
	.align		4
        /*003c*/ 	.byte	0x04, 0x1c
        /*003e*/ 	.short	(.L_91 - .L_90)


	//   ....[0]....
.L_90:
        /*0040*/ 	.word	0x000004f0


	//   ....[1]....
        /*0044*/ 	.word	0x00000550


	//----- nvinfo : EIATTR_CBANK_PARAM_SIZE
	.align		4
.L_91:
        /*0048*/ 	.byte	0x03, 0x19
        /*004a*/ 	.short	0x000c


	//----- nvinfo : EIATTR_PARAM_CBANK
	.align		4
        /*004c*/ 	.byte	0x04, 0x0a
        /*004e*/ 	.short	(.L_93 - .L_92)
	.align		4
.L_92:
        /*0050*/ 	.word	index@(.nv.constant0._Z16two_way_conflictPfi)
        /*0054*/ 	.short	0x0380
        /*0056*/ 	.short	0x000c


	//----- nvinfo : EIATTR_SW_WAR
	.align		4
.L_93:
        /*0058*/ 	.byte	0x04, 0x36
        /*005a*/ 	.short	(.L_95 - .L_94)
.L_94:
        /*005c*/ 	.word	0x00000008
.L_95:


//--------------------- .nv.info._Z11no_conflictPfi --------------------------
	.section	.nv.info._Z11no_conflictPfi,"",@"SHT_CUDA_INFO"
	.sectionflags	@""
	.align	4


	//----- nvinfo : EIATTR_CUDA_API_VERSION
	.align		4
        /*0000*/ 	.byte	0x04, 0x37
        /*0002*/ 	.short	(.L_97 - .L_96)
.L_96:
        /*0004*/ 	.word	0x00000082


	//----- nvinfo : EIATTR_KPARAM_INFO
	.align		4
.L_97:
        /*0008*/ 	.byte	0x04, 0x17
        /*000a*/ 	.short	(.L_99 - .L_98)
.L_98:
        /*000c*/ 	.word	0x00000000
        /*0010*/ 	.short	0x0001
        /*0012*/ 	.short	0x0008
        /*0014*/ 	.byte	0x00, 0xf0, 0x11, 0x00


	//----- nvinfo : EIATTR_KPARAM_INFO
	.align		4
.L_99:
        /*0018*/ 	.byte	0x04, 0x17
        /*001a*/ 	.short	(.L_101 - .L_100)
.L_100:
        /*001c*/ 	.word	0x00000000
        /*0020*/ 	.short	0x0000
        /*0022*/ 	.short	0x0000
        /*0024*/ 	.byte	0x00, 0xf5, 0x21, 0x00


	//----- nvinfo : EIATTR_SPARSE_MMA_MASK
	.align		4
.L_101:
        /*0028*/ 	.byte	0x03, 0x50
        /*002a*/ 	.short	0x0000


	//----- nvinfo : EIATTR_MAXREG_COUNT
	.align		4
        /*002c*/ 	.byte	0x03, 0x1b
        /*002e*/ 	.short	0x00ff


	//----- nvinfo : EIATTR_NUM_BARRIERS
	.align		4
        /*0030*/ 	.byte	0x02, 0x4c
        /*0032*/ 	.byte	0x01
	.zero		1


	//----- nvinfo : EIATTR_MERCURY_ISA_VERSION
	.align		4
        /*0034*/ 	.byte	0x03, 0x5f
        /*0036*/ 	.short	0x0101


	//----- nvinfo : EIATTR_VRC_CTA_INIT_COUNT
	.align		4
        /*0038*/ 	.byte	0x02, 0x4a
	.zero		1
	.zero		1


	//----- nvinfo : EIATTR_EXIT_INSTR_OFFSETS
	.align		4
        /*003c*/ 	.byte	0x04, 0x1c
        /*003e*/ 	.short	(.L_103 - .L_102)


	//   ....[0]....
.L_102:
        /*0040*/ 	.word	0x000004d0


	//   ....[1]....
        /*0044*/ 	.word	0x00000530


	//----- nvinfo : EIATTR_CBANK_PARAM_SIZE
	.align		4
.L_103:
        /*0048*/ 	.byte	0x03, 0x19
        /*004a*/ 	.short	0x000c


	//----- nvinfo : EIATTR_PARAM_CBANK
	.align		4
        /*004c*/ 	.byte	0x04, 0x0a
        /*004e*/ 	.short	(.L_105 - .L_104)
	.align		4
.L_104:
        /*0050*/ 	.word	index@(.nv.constant0._Z11no_conflictPfi)
        /*0054*/ 	.short	0x0380
        /*0056*/ 	.short	0x000c


	//----- nvinfo : EIATTR_SW_WAR
	.align		4
.L_105:
        /*0058*/ 	.byte	0x04, 0x36
        /*005a*/ 	.short	(.L_107 - .L_106)
.L_106:
        /*005c*/ 	.word	0x00000008
.L_107:


//--------------------- .nv.callgraph             --------------------------
	.section	.nv.callgraph,"",@"SHT_CUDA_CALLGRAPH"
	.align	4
	.sectionentsize	8
	.align		4
        /*0000*/ 	.word	0x00000000
	.align		4
        /*0004*/ 	.word	0xffffffff
	.align		4
        /*0008*/ 	.word	0x00000000
	.align		4
        /*000c*/ 	.word	0xfffffffe
	.align		4
        /*0010*/ 	.word	0x00000000
	.align		4
        /*0014*/ 	.word	0xfffffffd
	.align		4
        /*0018*/ 	.word	0x00000000
	.align		4
        /*001c*/ 	.word	0xfffffffc


//--------------------- .text._Z18column_no_conflictPfi --------------------------
	.section	.text._Z18column_no_conflictPfi,"ax",@progbits
	.align	128
        .global         _Z18column_no_conflictPfi
        .type           _Z18column_no_conflictPfi,@function
        .size           _Z18column_no_conflictPfi,(.L_x_48 - _Z18column_no_conflictPfi)
        .other          _Z18column_no_conflictPfi,@"STO_CUDA_ENTRY STV_DEFAULT"
_Z18column_no_conflictPfi:
.text._Z18column_no_conflictPfi:
[----:B------:R-:W-:Y:S01]  /*0000*/  LDC R1, c[0x0][0x37c] ;  /* 0x0000df00ff017b82 */ /* 0x000fe20000000800 */
[----:B------:R-:W0:Y:S01]  /*0010*/  S2R R3, SR_CgaCtaId ;  /* 0x0000000000037919 */ /* 0x000e220000008800 */
[----:B------:R-:W-:Y:S01]  /*0020*/  MOV R0, 0x400 ;  /* 0x0000040000007802 */ /* 0x000fe20000000f00 */
[----:B------:R-:W1:Y:S01]  /*0030*/  LDCU UR5, c[0x0][0x388] ;  /* 0x00007100ff0577ac */ /* 0x000e620008000800 */
[----:B------:R-:W-:Y:S01]  /*0040*/  HFMA2 R7, -RZ, RZ, 0, 0 ;  /* 0x00000000ff077431 */ /* 0x000fe200000001ff */
[----:B------:R-:W2:Y:S01]  /*0050*/  S2R R6, SR_TID.X ;  /* 0x0000000000067919 */ /* 0x000ea20000002100 */
[----:B-1----:R-:W-:Y:S01]  /*0060*/  UISETP.GE.AND UP0, UPT, UR5, 0x1, UPT ;  /* 0x000000010500788c */ /* 0x002fe2000bf06270 */
[----:B0-----:R-:W-:Y:S02]  /*0070*/  LEA R3, R3, R0, 0x18 ;  /* 0x0000000003037211 */ /* 0x001fe400078ec0ff */
[----:B--2---:R-:W-:Y:S02]  /*0080*/  SHF.R.U32.HI R0, RZ, 0x5, R6 ;  /* 0x00000005ff007819 */ /* 0x004fe40000011606 */
[----:B------:R-:W-:-:S03]  /*0090*/  SHF.L.U32 R4, R6, 0x2, RZ ;  /* 0x0000000206047819 */ /* 0x000fc600000006ff */
[----:B------:R-:W-:Y:S01]  /*00a0*/  IMAD R2, R0, 0x84, R3 ;  /* 0x0000008400027824 */ /* 0x000fe200078e0203 */
[----:B------:R-:W-:Y:S02]  /*00b0*/  LOP3.LUT R5, R4, 0x7c, RZ, 0xc0, !PT ;  /* 0x0000007c04057812 */ /* 0x000fe400078ec0ff */
[----:B------:R-:W-:Y:S02]  /*00c0*/  I2FP.F32.U32 R0, R6 ;  /* 0x0000000600007245 */ /* 0x000fe40000201000 */
[----:B------:R-:W-:-:S05]  /*00d0*/  IADD3 R5, PT, PT, R2, R5, RZ ;  /* 0x0000000502057210 */ /* 0x000fca0007ffe0ff */
[----:B------:R0:W-:Y:S01]  /*00e0*/  STS [R5], R0 ;  /* 0x0000000005007388 */ /* 0x0001e20000000800 */
[----:B------:R-:W-:Y:S06]  /*00f0*/  BAR.SYNC.DEFER_BLOCKING 0x0 ;  /* 0x0000000000007b1d */ /* 0x000fec0000010000 */
[----:B------:R-:W-:Y:S05]  /*0100*/  BRA.U !UP0, `(.L_x_0) ;  /* 0x0000000508047547 */ /* 0x000fea000b800000 */
[----:B0-----:R-:W-:Y:S01]  /*0110*/  LOP3.LUT R0, R6, 0x1f, RZ, 0xc0, !PT ;  /* 0x0000001f06007812 */ /* 0x001fe200078ec0ff */
[----:B------:R-:W-:Y:S01]  /*0120*/  UISETP.GE.U32.AND UP0, UPT, UR5, 0x4, UPT ;  /* 0x000000040500788c */ /* 0x000fe2000bf06070 */
[----:B------:R-:W-:Y:S01]  /*0130*/  MOV R7, RZ ;  /* 0x000000ff00077202 */ /* 0x000fe20000000f00 */
[----:B------:R-:W-:Y:S02]  /*0140*/  ULOP3.LUT UR4, UR5, 0x3, URZ, 0xc0, !UPT ;  /* 0x0000000305047892 */ /* 0x000fe4000f8ec0ff */
[----:B------:R-:W-:-:S06]  /*0150*/  IMAD R0, R0, 0x84, R3 ;  /* 0x0000008400007824 */ /* 0x000fcc00078e0203 */
[----:B------:R-:W0:Y:S01]  /*0160*/  LDS R0, [R0] ;  /* 0x0000000000007984 */ /* 0x000e220000000800 */
[----:B------:R-:W-:Y:S05]  /*0170*/  BRA.U !UP0, `(.L_x_1) ;  /* 0x0000000108cc7547 */ /* 0x000fea000b800000 */
[----:B------:R-:W-:Y:S01]  /*0180*/  ULOP3.LUT UR5, UR5, 0x7ffffffc, URZ, 0xc0, !UPT ;  /* 0x7ffffffc05057892 */ /* 0x000fe2000f8ec0ff */
[----:B------:R-:W-:-:S03]  /*0190*/  MOV R7, RZ ;  /* 0x000000ff00077202 */ /* 0x000fc60000000f00 */
[----:B------:R-:W-:-:S04]  /*01a0*/  UIADD3 UR5, UPT, UPT, -UR5, URZ, URZ ;  /* 0x000000ff05057290 */ /* 0x000fc8000fffe1ff */
[----:B------:R-:W-:-:S09]  /*01b0*/  UISETP.GE.AND UP0, UPT, UR5, URZ, UPT ;  /* 0x000000ff0500728c */ /* 0x000fd2000bf06270 */
[----:B------:R-:W-:Y:S05]  /*01c0*/  BRA.U UP0, `(.L_x_2) ;  /* 0x00000001009c7547 */ /* 0x000fea000b800000 */
[----:B------:R-:W-:Y:S02]  /*01d0*/  UIADD3 UR6, UPT, UPT, -UR5, URZ, URZ ;  /* 0x000000ff05067290 */ /* 0x000fe4000fffe1ff */
[----:B------:R-:W-:Y:S02]  /*01e0*/  UPLOP3.LUT UP0, UPT, UPT, UPT, UPT, 0x80, 0x8 ;  /* 0x000000000008789c */ /* 0x000fe40003f0f070 */
[----:B------:R-:W-:-:S09]  /*01f0*/  UISETP.GT.AND UP1, UPT, UR6, 0xc, UPT ;  /* 0x0000000c0600788c */ /* 0x000fd2000bf24270 */
[----:B------:R-:W-:Y:S05]  /*0200*/  BRA.U !UP1, `(.L_x_3) ;  /* 0x0000000109507547 */ /* 0x000fea000b800000 */
[----:B------:R-:W-:-:S11]  /*0210*/  UPLOP3.LUT UP0, UPT, UPT, UPT, UPT, 0x40, 0x4 ;  /* 0x000000000004789c */ /* 0x000fd60003f0e870 */
.L_x_4:
[----:B0-----:R-:W-:Y:S01]  /*0220*/  FADD R7, R0, R7 ;  /* 0x0000000700077221 */ /* 0x001fe20000000000 */
[----:B------:R-:W-:-:S03]  /*0230*/  UIADD3 UR5, UPT, UPT, UR5, 0x10, URZ ;  /* 0x0000001005057890 */ /* 0x000fc6000fffe0ff */
[----:B------:R-:W-:Y:S01]  /*0240*/  FADD R7, R0, R7 ;  /* 0x0000000700077221 */ /* 0x000fe20000000000 */
[----:B------:R-:W-:-:S03]  /*0250*/  UISETP.GE.AND UP1, UPT, UR5, -0xc, UPT ;  /* 0xfffffff40500788c */ /* 0x000fc6000bf26270 */
[----:B------:R-:W-:-:S04]  /*0260*/  FADD R7, R0, R7 ;  /* 0x0000000700077221 */ /* 0x000fc80000000000 */
        /* <DEDUP_REMOVED lines=12> */
[----:B------:R-:W-:Y:S01]  /*0330*/  FADD R7, R0, R7 ;  /* 0x0000000700077221 */ /* 0x000fe20000000000 */
[----:B------:R-:W-:Y:S06]  /*0340*/  BRA.U !UP1, `(.L_x_4) ;  /* 0xfffffffd09b47547 */ /* 0x000fec000b83ffff */
.L_x_3:
[----:B------:R-:W-:-:S04]  /*0350*/  UIADD3 UR6, UPT, UPT, -UR5, URZ, URZ ;  /* 0x000000ff05067290 */ /* 0x000fc8000fffe1ff */
[----:B------:R-:W-:-:S09]  /*0360*/  UISETP.GT.AND UP1, UPT, UR6, 0x4, UPT ;  /* 0x000000040600788c */ /* 0x000fd2000bf24270 */
[----:B------:R-:W-:Y:S05]  /*0370*/  BRA.U !UP1, `(.L_x_5) ;  /* 0x0000000109287547 */ /* 0x000fea000b800000 */
[----:B0-----:R-:W-:Y:S01]  /*0380*/  FADD R7, R7, R0 ;  /* 0x0000000007077221 */ /* 0x001fe20000000000 */
[----:B------:R-:W-:Y:S02]  /*0390*/  UPLOP3.LUT UP0, UPT, UPT, UPT, UPT, 0x40, 0x4 ;  /* 0x000000000004789c */ /* 0x000fe40003f0e870 */
[----:B------:R-:W-:Y:S01]  /*03a0*/  UIADD3 UR5, UPT, UPT, UR5, 0x8, URZ ;  /* 0x0000000805057890 */ /* 0x000fe2000fffe0ff */
[----:B------:R-:W-:-:S04]  /*03b0*/  FADD R7, R0, R7 ;  /* 0x0000000700077221 */ /* 0x000fc80000000000 */
[----:B------:R-:W-:-:S04]  /*03c0*/  FADD R7, R0, R7 ;  /* 0x0000000700077221 */ /* 0x000fc80000000000 */
[----:B------:R-:W-:-:S04]  /*03d0*/  FADD R7, R0, R7 ;  /* 0x0000000700077221 */ /* 0x000fc80000000000 */
[----:B------:R-:W-:-:S04]  /*03e0*/  FADD R7, R0, R7 ;  /* 0x0000000700077221 */ /* 0x000fc80000000000 */
[----:B------:R-:W-:-:S04]  /*03f0*/  FADD R7, R0, R7 ;  /* 0x0000000700077221 */ /* 0x000fc80000000000 */
[----:B------:R-:W-:-:S04]  /*0400*/  FADD R7, R0, R7 ;  /* 0x0000000700077221 */ /* 0x000fc80000000000 */
[----:B------:R-:W-:-:S07]  /*0410*/  FADD R7, R0, R7 ;  /* 0x0000000700077221 */ /* 0x000fce0000000000 */
.L_x_5:
[----:B------:R-:W-:-:S09]  /*0420*/  UISETP.NE.OR UP0, UPT, UR5, URZ, UP0 ;  /* 0x000000ff0500728c */ /* 0x000fd20008705670 */
[----:B------:R-:W-:Y:S05]  /*0430*/  BRA.U !UP0, `(.L_x_1) ;  /* 0x00000001081c7547 */ /* 0x000fea000b800000 */
.L_x_2:
[----:B------:R-:W-:Y:S01]  /*0440*/  UIADD3 UR5, UPT, UPT, UR5, 0x4, URZ ;  /* 0x0000000405057890 */ /* 0x000fe2000fffe0ff */
[----:B0-----:R-:W-:-:S03]  /*0450*/  FADD R7, R0, R7 ;  /* 0x0000000700077221 */ /* 0x001fc60000000000 */
[----:B------:R-:W-:Y:S01]  /*0460*/  UISETP.NE.AND UP0, UPT, UR5, URZ, UPT ;  /* 0x000000ff0500728c */ /* 0x000fe2000bf05270 */
[----:B------:R-:W-:-:S04]  /*0470*/  FADD R7, R0, R7 ;  /* 0x0000000700077221 */ /* 0x000fc80000000000 */
[----:B------:R-:W-:-:S04]  /*0480*/  FADD R7, R0, R7 ;  /* 0x0000000700077221 */ /* 0x000fc80000000000 */
[----:B------:R-:W-:Y:S01]  /*0490*/  FADD R7, R0, R7 ;  /* 0x0000000700077221 */ /* 0x000fe20000000000 */
[----:B------:R-:W-:Y:S06]  /*04a0*/  BRA.U UP0, `(.L_x_2) ;  /* 0xfffffffd00e47547 */ /* 0x000fec000b83ffff */
.L_x_1:
[----:B------:R-:W-:-:S09]  /*04b0*/  UISETP.NE.AND UP0, UPT, UR4, URZ, UPT ;  /* 0x000000ff0400728c */ /* 0x000fd2000bf05270 */
[----:B------:R-:W-:Y:S05]  /*04c0*/  BRA.U !UP0, `(.L_x_0) ;  /* 0x0000000108147547 */ /* 0x000fea000b800000 */
[----:B------:R-:W-:-:S12]  /*04d0*/  UIADD3 UR4, UPT, UPT, -UR4, URZ, URZ ;  /* 0x000000ff04047290 */ /* 0x000fd8000fffe1ff */
.L_x_6:
[----:B------:R-:W-:Y:S01]  /*04e0*/  UIADD3 UR4, UPT, UPT, UR4, 0x1, URZ ;  /* 0x0000000104047890 */ /* 0x000fe2000fffe0ff */
[----:B0-----:R-:W-:-:S03]  /*04f0*/  FADD R7, R0, R7 ;  /* 0x0000000700077221 */ /* 0x001fc60000000000 */
[----:B------:R-:W-:-:S09]  /*0500*/  UISETP.NE.AND UP0, UPT, UR4, URZ, UPT ;  /* 0x000000ff0400728c */ /* 0x000fd2000bf05270 */
[----:B------:R-:W-:Y:S05]  /*0510*/  BRA.U UP0, `(.L_x_6) ;  /* 0xfffffffd00f07547 */ /* 0x000fea000b83ffff */
.L_x_0:
[----:B------:R-:W-:-:S13]  /*0520*/  ISETP.NE.AND P0, PT, R6, RZ, PT ;  /* 0x000000ff0600720c */ /* 0x000fda0003f05270 */
[----:B------:R-:W-:Y:S05]  /*0530*/  @P0 EXIT ;  /* 0x000000000000094d */ /* 0x000fea0003800000 */
[----:B0-----:R-:W0:Y:S01]  /*0540*/  S2R R5, SR_CTAID.X ;  /* 0x0000000000057919 */ /* 0x001e220000002500 */
[----:B------:R-:W0:Y:S01]  /*0550*/  LDC.64 R2, c[0x0][0x380] ;  /* 0x0000e000ff027b82 */ /* 0x000e220000000a00 */
[----:B------:R-:W1:Y:S01]  /*0560*/  LDCU.64 UR4, c[0x0][0x358] ;  /* 0x00006b00ff0477ac */ /* 0x000e620008000a00 */
[----:B0-----:R-:W-:-:S05]  /*0570*/  IMAD.WIDE.U32 R2, R5, 0x4, R2 ;  /* 0x0000000405027825 */ /* 0x001fca00078e0002 */
[----:B-1----:R-:W-:Y:S01]  /*0580*/  STG.E desc[UR4][R2.64], R7 ;  /* 0x0000000702007986 */ /* 0x002fe2000c101904 */
[----:B------:R-:W-:Y:S05]  /*0590*/  EXIT ;  /* 0x000000000000794d */ /* 0x000fea0003800000 */
.L_x_7:
[----:B------:R-:W-:-:S00]  /*05a0*/  BRA `(.L_x_7) ;  /* 0xfffffffc00fc7947 */ /* 0x000fc0000383ffff */
[----:B------:R-:W-:-:S00]  /*05b0*/  NOP ;  /* 0x0000000000007918 */ /* 0x000fc00000000000 */
        /* <DEDUP_REMOVED lines=12> */
.L_x_48:


//--------------------- .text._Z15column_conflictPfi --------------------------
	.section	.text._Z15column_conflictPfi,"ax",@progbits
	.align	128
        .global         _Z15column_conflictPfi
        .type           _Z15column_conflictPfi,@function
        .size           _Z15column_conflictPfi,(.L_x_49 - _Z15column_conflictPfi)
        .other          _Z15column_conflictPfi,@"STO_CUDA_ENTRY STV_DEFAULT"
_Z15column_conflictPfi:
.text._Z15column_conflictPfi:
[----:B------:R-:W-:Y:S01]  /*0000*/  LDC R1, c[0x0][0x37c] ;  /* 0x0000df00ff017b82 */ /* 0x000fe20000000800 */
[----:B------:R-:W0:Y:S07]  /*0010*/  S2R R4, SR_TID.X ;  /* 0x0000000000047919 */ /* 0x000e2e0000002100 */
[----:B------:R-:W1:Y:S01]  /*0020*/  S2UR UR5, SR_CgaCtaId ;  /* 0x00000000000579c3 */ /* 0x000e620000008800 */
[----:B------:R-:W-:Y:S01]  /*0030*/  UMOV UR4, 0x400 ;  /* 0x0000040000047882 */ /* 0x000fe20000000000 */
[----:B------:R-:W-:Y:S01]  /*0040*/  HFMA2 R5, -RZ, RZ, 0, 0 ;  /* 0x00000000ff057431 */ /* 0x000fe200000001ff */
[----:B-1----:R-:W-:Y:S01]  /*0050*/  ULEA UR4, UR5, UR4, 0x18 ;  /* 0x0000000405047291 */ /* 0x002fe2000f8ec0ff */
[----:B------:R-:W1:Y:S01]  /*0060*/  LDCU UR5, c[0x0][0x388] ;  /* 0x00007100ff0577ac */ /* 0x000e620008000800 */
[----:B0-----:R-:W-:-:S04]  /*0070*/  SHF.L.U32 R0, R4, 0x2, RZ ;  /* 0x0000000204007819 */ /* 0x001fc800000006ff */
[C---:B------:R-:W-:Y:S02]  /*0080*/  LOP3.LUT R2, R0.reuse, 0xf80, RZ, 0xc0, !PT ;  /* 0x00000f8000027812 */ /* 0x040fe400078ec0ff */
[----:B------:R-:W-:Y:S02]  /*0090*/  LOP3.LUT R3, R0, 0x7c, RZ, 0xc0, !PT ;  /* 0x0000007c00037812 */ /* 0x000fe400078ec0ff */
[----:B------:R-:W-:Y:S02]  /*00a0*/  I2FP.F32.U32 R0, R4 ;  /* 0x0000000400007245 */ /* 0x000fe40000201000 */
[----:B------:R-:W-:Y:S01]  /*00b0*/  IADD3 R3, PT, PT, R3, UR4, R2 ;  /* 0x0000000403037c10 */ /* 0x000fe2000fffe002 */
[----:B-1----:R-:W-:-:S04]  /*00c0*/  UISETP.GE.AND UP0, UPT, UR5, 0x1, UPT ;  /* 0x000000010500788c */ /* 0x002fc8000bf06270 */
[----:B------:R0:W-:Y:S01]  /*00d0*/  STS [R3], R0 ;  /* 0x0000000003007388 */ /* 0x0001e20000000800 */
[----:B------:R-:W-:Y:S06]  /*00e0*/  BAR.SYNC.DEFER_BLOCKING 0x0 ;  /* 0x0000000000007b1d */ /* 0x000fec0000010000 */
[----:B------:R-:W-:Y:S05]  /*00f0*/  BRA.U !UP0, `(.L_x_8) ;  /* 0x0000000508047547 */ /* 0x000fea000b800000 */
[----:B0-----:R-:W-:Y:S01]  /*0100*/  LOP3.LUT R0, R4, 0x1f, RZ, 0xc0, !PT ;  /* 0x0000001f04007812 */ /* 0x001fe200078ec0ff */
[----:B------:R-:W-:Y:S01]  /*0110*/  UISETP.GE.U32.AND UP0, UPT, UR5, 0x4, UPT ;  /* 0x000000040500788c */ /* 0x000fe2000bf06070 */
[----:B------:R-:W-:Y:S02]  /*0120*/  MOV R5, RZ ;  /* 0x000000ff00057202 */ /* 0x000fe40000000f00 */
[----:B------:R-:W-:Y:S01]  /*0130*/  LEA R0, R0, UR4, 0x7 ;  /* 0x0000000400007c11 */ /* 0x000fe2000f8e38ff */
[----:B------:R-:W-:-:S05]  /*0140*/  ULOP3.LUT UR4, UR5, 0x3, URZ, 0xc0, !UPT ;  /* 0x0000000305047892 */ /* 0x000fca000f8ec0ff */
[----:B------:R-:W0:Y:S01]  /*0150*/  LDS R0, [R0] ;  /* 0x0000000000007984 */ /* 0x000e220000000800 */
[----:B------:R-:W-:Y:S06]  /*0160*/  BRA.U !UP0, `(.L_x_9) ;  /* 0x0000000108cc7547 */ /* 0x000fec000b800000 */
        /* <DEDUP_REMOVED lines=10> */
.L_x_12:
        /* <DEDUP_REMOVED lines=19> */
.L_x_11:
        /* <DEDUP_REMOVED lines=13> */
.L_x_13:
[----:B------:R-:W-:-:S09]  /*0410*/  UISETP.NE.OR UP0, UPT, UR5, URZ, UP0 ;  /* 0x000000ff0500728c */ /* 0x000fd20008705670 */
[----:B------:R-:W-:Y:S05]  /*0420*/  BRA.U !UP0, `(.L_x_9) ;  /* 0x00000001081c7547 */ /* 0x000fea000b800000 */
.L_x_10:
[----:B------:R-:W-:Y:S01]  /*0430*/  UIADD3 UR5, UPT, UPT, UR5, 0x4, URZ ;  /* 0x0000000405057890 */ /* 0x000fe2000fffe0ff */
[----:B0-----:R-:W-:-:S03]  /*0440*/  FADD R5, R0, R5 ;  /* 0x0000000500057221 */ /* 0x001fc60000000000 */
[----:B------:R-:W-:Y:S01]  /*0450*/  UISETP.NE.AND UP0, UPT, UR5, URZ, UPT ;  /* 0x000000ff0500728c */ /* 0x000fe2000bf05270 */
[----:B------:R-:W-:-:S04]  /*0460*/  FADD R5, R0, R5 ;  /* 0x0000000500057221 */ /* 0x000fc80000000000 */
[----:B------:R-:W-:-:S04]  /*0470*/  FADD R5, R0, R5 ;  /* 0x0000000500057221 */ /* 0x000fc80000000000 */
[----:B------:R-:W-:Y:S01]  /*0480*/  FADD R5, R0, R5 ;  /* 0x0000000500057221 */ /* 0x000fe20000000000 */
[----:B------:R-:W-:Y:S06]  /*0490*/  BRA.U UP0, `(.L_x_10) ;  /* 0xfffffffd00e47547 */ /* 0x000fec000b83ffff */
.L_x_9:
[----:B------:R-:W-:-:S09]  /*04a0*/  UISETP.NE.AND UP0, UPT, UR4, URZ, UPT ;  /* 0x000000ff0400728c */ /* 0x000fd2000bf05270 */
[----:B------:R-:W-:Y:S05]  /*04b0*/  BRA.U !UP0, `(.L_x_8) ;  /* 0x0000000108147547 */ /* 0x000fea000b800000 */
[----:B------:R-:W-:-:S12]  /*04c0*/  UIADD3 UR4, UPT, UPT, -UR4, URZ, URZ ;  /* 0x000000ff04047290 */ /* 0x000fd8000fffe1ff */
.L_x_14:
[----:B------:R-:W-:Y:S01]  /*04d0*/  UIADD3 UR4, UPT, UPT, UR4, 0x1, URZ ;  /* 0x0000000104047890 */ /* 0x000fe2000fffe0ff */
[----:B0-----:R-:W-:-:S03]  /*04e0*/  FADD R5, R0, R5 ;  /* 0x0000000500057221 */ /* 0x001fc60000000000 */
[----:B------:R-:W-:-:S09]  /*04f0*/  UISETP.NE.AND UP0, UPT, UR4, URZ, UPT ;  /* 0x000000ff0400728c */ /* 0x000fd2000bf05270 */
[----:B------:R-:W-:Y:S05]  /*0500*/  BRA.U UP0, `(.L_x_14) ;  /* 0xfffffffd00f07547 */ /* 0x000fea000b83ffff */
.L_x_8:
[----:B------:R-:W-:-:S13]  /*0510*/  ISETP.NE.AND P0, PT, R4, RZ, PT ;  /* 0x000000ff0400720c */ /* 0x000fda0003f05270 */
[----:B------:R-:W-:Y:S05]  /*0520*/  @P0 EXIT ;  /* 0x000000000000094d */ /* 0x000fea0003800000 */
[----:B------:R-:W1:Y:S01]  /*0530*/  S2R R7, SR_CTAID.X ;  /* 0x0000000000077919 */ /* 0x000e620000002500 */
[----:B0-----:R-:W1:Y:S01]  /*0540*/  LDC.64 R2, c[0x0][0x380] ;  /* 0x0000e000ff027b82 */ /* 0x001e620000000a00 */
[----:B------:R-:W0:Y:S01]  /*0550*/  LDCU.64 UR4, c[0x0][0x358] ;  /* 0x00006b00ff0477ac */ /* 0x000e220008000a00 */
[----:B-1----:R-:W-:-:S05]  /*0560*/  IMAD.WIDE.U32 R2, R7, 0x4, R2 ;  /* 0x0000000407027825 */ /* 0x002fca00078e0002 */
[----:B0-----:R-:W-:Y:S01]  /*0570*/  STG.E desc[UR4][R2.64], R5 ;  /* 0x0000000502007986 */ /* 0x001fe2000c101904 */
[----:B------:R-:W-:Y:S05]  /*0580*/  EXIT ;  /* 0x000000000000794d */ /* 0x000fea0003800000 */
.L_x_15:
        /* <DEDUP_REMOVED lines=15> */
.L_x_49:


//--------------------- .text._Z9broadcastPfi     --------------------------
	.section	.text._Z9broadcastPfi,"ax",@progbits
	.align	128
        .global         _Z9broadcastPfi
        .type           _Z9broadcastPfi,@function
        .size           _Z9broadcastPfi,(.L_x_50 - _Z9broadcastPfi)
        .other          _Z9broadcastPfi,@"STO_CUDA_ENTRY STV_DEFAULT"
_Z9broadcastPfi:
.text._Z9broadcastPfi:
[----:B------:R-:W-:Y:S01]  /*0000*/  LDC R1, c[0x0][0x37c] ;  /* 0x0000df00ff017b82 */ /* 0x000fe20000000800 */
[----:B------:R-:W0:Y:S07]  /*0010*/  S2R R2, SR_TID.X ;  /* 0x0000000000027919 */ /* 0x000e2e0000002100 */
[----:B------:R-:W1:Y:S01]  /*0020*/  S2UR UR5, SR_CgaCtaId ;  /* 0x00000000000579c3 */ /* 0x000e620000008800 */
[----:B------:R-:W-:Y:S01]  /*0030*/  UMOV UR4, 0x400 ;  /* 0x0000040000047882 */ /* 0x000fe20000000000 */
[----:B------:R-:W-:Y:S01]  /*0040*/  HFMA2 R5, -RZ, RZ, 0, 0 ;  /* 0x00000000ff057431 */ /* 0x000fe200000001ff */
[----:B-1----:R-:W-:Y:S01]  /*0050*/  ULEA UR4, UR5, UR4, 0x18 ;  /* 0x0000000405047291 */ /* 0x002fe2000f8ec0ff */
[----:B------:R-:W1:Y:S01]  /*0060*/  LDCU UR5, c[0x0][0x388] ;  /* 0x00007100ff0577ac */ /* 0x000e620008000800 */
[----:B0-----:R-:W-:-:S04]  /*0070*/  I2FP.F32.U32 R0, R2 ;  /* 0x0000000200007245 */ /* 0x001fc80000201000 */
[----:B------:R-:W-:-:S05]  /*0080*/  LEA R3, R2, UR4, 0x2 ;  /* 0x0000000402037c11 */ /* 0x000fca000f8e10ff */
[----:B------:R0:W-:Y:S01]  /*0090*/  STS [R3], R0 ;  /* 0x0000000003007388 */ /* 0x0001e20000000800 */
[----:B-1----:R-:W-:Y:S01]  /*00a0*/  UISETP.GE.AND UP0, UPT, UR5, 0x1, UPT ;  /* 0x000000010500788c */ /* 0x002fe2000bf06270 */
[----:B------:R-:W-:Y:S08]  /*00b0*/  BAR.SYNC.DEFER_BLOCKING 0x0 ;  /* 0x0000000000007b1d */ /* 0x000ff00000010000 */
[----:B0-----:R-:W-:Y:S05]  /*00c0*/  BRA.U !UP0, `(.L_x_16) ;  /* 0x0000000108fc7547 */ /* 0x001fea000b800000 */
[----:B------:R-:W-:Y:S01]  /*00d0*/  UISETP.GE.U32.AND UP0, UPT, UR5, 0x4, UPT ;  /* 0x000000040500788c */ /* 0x000fe2000bf06070 */
[----:B------:R-:W-:Y:S01]  /*00e0*/  MOV R5, RZ ;  /* 0x000000ff00057202 */ /* 0x000fe20000000f00 */
[----:B------:R-:W0:Y:S01]  /*00f0*/  LDS R0, [UR4] ;  /* 0x00000004ff007984 */ /* 0x000e220008000800 */
[----:B------:R-:W-:-:S06]  /*0100*/  ULOP3.LUT UR4, UR5, 0x3, URZ, 0xc0, !UPT ;  /* 0x0000000305047892 */ /* 0x000fcc000f8ec0ff */
        /* <DEDUP_REMOVED lines=11> */
.L_x_20:
        /* <DEDUP_REMOVED lines=19> */
.L_x_19:
        /* <DEDUP_REMOVED lines=13> */
.L_x_21:
[----:B------:R-:W-:-:S09]  /*03c0*/  UISETP.NE.OR UP0, UPT, UR5, URZ, UP0 ;  /* 0x000000ff0500728c */ /* 0x000fd20008705670 */
[----:B------:R-:W-:Y:S05]  /*03d0*/  BRA.U !UP0, `(.L_x_17) ;  /* 0x00000001081c7547 */ /* 0x000fea000b800000 */
.L_x_18:
[----:B------:R-:W-:Y:S01]  /*03e0*/  UIADD3 UR5, UPT, UPT, UR5, 0x4, URZ ;  /* 0x0000000405057890 */ /* 0x000fe2000fffe0ff */
[----:B0-----:R-:W-:-:S03]  /*03f0*/  FADD R5, R0, R5 ;  /* 0x0000000500057221 */ /* 0x001fc60000000000 */
[----:B------:R-:W-:Y:S01]  /*0400*/  UISETP.NE.AND UP0, UPT, UR5, URZ, UPT ;  /* 0x000000ff0500728c */ /* 0x000fe2000bf05270 */
[----:B------:R-:W-:-:S04]  /*0410*/  FADD R5, R0, R5 ;  /* 0x0000000500057221 */ /* 0x000fc80000000000 */
[----:B------:R-:W-:-:S04]  /*0420*/  FADD R5, R0, R5 ;  /* 0x0000000500057221 */ /* 0x000fc80000000000 */
[----:B------:R-:W-:Y:S01]  /*0430*/  FADD R5, R0, R5 ;  /* 0x0000000500057221 */ /* 0x000fe20000000000 */
[----:B------:R-:W-:Y:S06]  /*0440*/  BRA.U UP0, `(.L_x_18) ;  /* 0xfffffffd00e47547 */ /* 0x000fec000b83ffff */
.L_x_17:
[----:B------:R-:W-:-:S09]  /*0450*/  UISETP.NE.AND UP0, UPT, UR4, URZ, UPT ;  /* 0x000000ff0400728c */ /* 0x000fd2000bf05270 */
[----:B------:R-:W-:Y:S05]  /*0460*/  BRA.U !UP0, `(.L_x_16) ;  /* 0x0000000108147547 */ /* 0x000fea000b800000 */
[----:B------:R-:W-:-:S12]  /*0470*/  UIADD3 UR4, UPT, UPT, -UR4, URZ, URZ ;  /* 0x000000ff04047290 */ /* 0x000fd8000fffe1ff */
.L_x_22:
[----:B------:R-:W-:Y:S01]  /*0480*/  UIADD3 UR4, UPT, UPT, UR4, 0x1, URZ ;  /* 0x0000000104047890 */ /* 0x000fe2000fffe0ff */
[----:B0-----:R-:W-:-:S03]  /*0490*/  FADD R5, R0, R5 ;  /* 0x0000000500057221 */ /* 0x001fc60000000000 */
[----:B------:R-:W-:-:S09]  /*04a0*/  UISETP.NE.AND UP0, UPT, UR4, URZ, UPT ;  /* 0x000000ff0400728c */ /* 0x000fd2000bf05270 */
[----:B------:R-:W-:Y:S05]  /*04b0*/  BRA.U UP0, `(.L_x_22) ;  /* 0xfffffffd00f07547 */ /* 0x000fea000b83ffff */
.L_x_16:
[----:B------:R-:W-:-:S13]  /*04c0*/  ISETP.NE.AND P0, PT, R2, RZ, PT ;  /* 0x000000ff0200720c */ /* 0x000fda0003f05270 */
[----:B------:R-:W-:Y:S05]  /*04d0*/  @P0 EXIT ;  /* 0x000000000000094d */ /* 0x000fea0003800000 */
[----:B------:R-:W1:Y:S01]  /*04e0*/  S2R R7, SR_CTAID.X ;  /* 0x0000000000077919 */ /* 0x000e620000002500 */
[----:B------:R-:W1:Y:S01]  /*04f0*/  LDC.64 R2, c[0x0][0x380] ;  /* 0x0000e000ff027b82 */ /* 0x000e620000000a00 */
[----:B------:R-:W2:Y:S01]  /*0500*/  LDCU.64 UR4, c[0x0][0x358] ;  /* 0x00006b00ff0477ac */ /* 0x000ea20008000a00 */
[----:B-1----:R-:W-:-:S05]  /*0510*/  IMAD.WIDE.U32 R2, R7, 0x4, R2 ;  /* 0x0000000407027825 */ /* 0x002fca00078e0002 */
[----:B--2---:R-:W-:Y:S01]  /*0520*/  STG.E desc[UR4][R2.64], R5 ;  /* 0x0000000502007986 */ /* 0x004fe2000c101904 */
[----:B------:R-:W-:Y:S05]  /*0530*/  EXIT ;  /* 0x000000000000794d */ /* 0x000fea0003800000 */
.L_x_23:
        /* <DEDUP_REMOVED lines=12> */
.L_x_50:


//--------------------- .text._Z14worst_conflictPfi --------------------------
	.section	.text._Z14worst_conflictPfi,"ax",@progbits
	.align	128
        .global         _Z14worst_conflictPfi
        .type           _Z14worst_conflictPfi,@function
        .size           _Z14worst_conflictPfi,(.L_x_51 - _Z14worst_conflictPfi)
        .other          _Z14worst_conflictPfi,@"STO_CUDA_ENTRY STV_DEFAULT"
_Z14worst_conflictPfi:
.text._Z14worst_conflictPfi:
        /* <DEDUP_REMOVED lines=14> */
[----:B------:R-:W-:Y:S02]  /*00e0*/  SHF.L.U32 R0, R2, 0x7, RZ ;  /* 0x0000000702007819 */ /* 0x000fe400000006ff */
[----:B------:R-:W-:Y:S02]  /*00f0*/  MOV R5, RZ ;  /* 0x000000ff00057202 */ /* 0x000fe40000000f00 */
[----:B------:R-:W-:-:S06]  /*0100*/  LOP3.LUT R0, R0, 0xf80, RZ, 0xc0, !PT ;  /* 0x00000f8000007812 */ /* 0x000fcc00078ec0ff */
[----:B------:R-:W0:Y:S01]  /*0110*/  LDS R0, [R0+UR4] ;  /* 0x0000000400007984 */ /* 0x000e220008000800 */
[----:B------:R-:W-:Y:S01]  /*0120*/  ULOP3.LUT UR4, UR5, 0x3, URZ, 0xc0, !UPT ;  /* 0x0000000305047892 */ /* 0x000fe2000f8ec0ff */
[----:B------:R-:W-:Y:S11]  /*0130*/  BRA.U !UP0, `(.L_x_25) ;  /* 0x0000000108cc7547 */ /* 0x000ff6000b800000 */
        /* <DEDUP_REMOVED lines=10> */
.L_x_28:
        /* <DEDUP_REMOVED lines=19> */
.L_x_27:
        /* <DEDUP_REMOVED lines=13> */
.L_x_29:
[----:B------:R-:W-:-:S09]  /*03e0*/  UISETP.NE.OR UP0, UPT, UR5, URZ, UP0 ;  /* 0x000000ff0500728c */ /* 0x000fd20008705670 */
[----:B------:R-:W-:Y:S05]  /*03f0*/  BRA.U !UP0, `(.L_x_25) ;  /* 0x00000001081c7547 */ /* 0x000fea000b800000 */
.L_x_26:
[----:B------:R-:W-:Y:S01]  /*0400*/  UIADD3 UR5, UPT, UPT, UR5, 0x4, URZ ;  /* 0x0000000405057890 */ /* 0x000fe2000fffe0ff */
[----:B0-----:R-:W-:-:S03]  /*0410*/  FADD R5, R0, R5 ;  /* 0x0000000500057221 */ /* 0x001fc60000000000 */
[----:B------:R-:W-:Y:S01]  /*0420*/  UISETP.NE.AND UP0, UPT, UR5, URZ, UPT ;  /* 0x000000ff0500728c */ /* 0x000fe2000bf05270 */
[----:B------:R-:W-:-:S04]  /*0430*/  FADD R5, R0, R5 ;  /* 0x0000000500057221 */ /* 0x000fc80000000000 */
[----:B------:R-:W-:-:S04]  /*0440*/  FADD R5, R0, R5 ;  /* 0x0000000500057221 */ /* 0x000fc80000000000 */
[----:B------:R-:W-:Y:S01]  /*0450*/  FADD R5, R0, R5 ;  /* 0x0000000500057221 */ /* 0x000fe20000000000 */
[----:B------:R-:W-:Y:S06]  /*0460*/  BRA.U UP0, `(.L_x_26) ;  /* 0xfffffffd00e47547 */ /* 0x000fec000b83ffff */
.L_x_25:
[----:B------:R-:W-:-:S09]  /*0470*/  UISETP.NE.AND UP0, UPT, UR4, URZ, UPT ;  /* 0x000000ff0400728c */ /* 0x000fd2000bf05270 */
[----:B------:R-:W-:Y:S05]  /*0480*/  BRA.U !UP0, `(.L_x_24) ;  /* 0x0000000108147547 */ /* 0x000fea000b800000 */
[----:B------:R-:W-:-:S12]  /*0490*/  UIADD3 UR4, UPT, UPT, -UR4, URZ, URZ ;  /* 0x000000ff04047290 */ /* 0x000fd8000fffe1ff */
.L_x_30:
[----:B------:R-:W-:Y:S01]  /*04a0*/  UIADD3 UR4, UPT, UPT, UR4, 0x1, URZ ;  /* 0x0000000104047890 */ /* 0x000fe2000fffe0ff */
[----:B0-----:R-:W-:-:S03]  /*04b0*/  FADD R5, R0, R5 ;  /* 0x0000000500057221 */ /* 0x001fc60000000000 */
[----:B------:R-:W-:-:S09]  /*04c0*/  UISETP.NE.AND UP0, UPT, UR4, URZ, UPT ;  /* 0x000000ff0400728c */ /* 0x000fd2000bf05270 */
[----:B------:R-:W-:Y:S05]  /*04d0*/  BRA.U UP0, `(.L_x_30) ;  /* 0xfffffffd00f07547 */ /* 0x000fea000b83ffff */
.L_x_24:
        /* <DEDUP_REMOVED lines=8> */
.L_x_31:
        /* <DEDUP_REMOVED lines=10> */
.L_x_51:


//--------------------- .text._Z16two_way_conflictPfi --------------------------
	.section	.text._Z16two_way_conflictPfi,"ax",@progbits
	.align	128
        .global         _Z16two_way_conflictPfi
        .type           _Z16two_way_conflictPfi,@function
        .size           _Z16two_way_conflictPfi,(.L_x_52 - _Z16two_way_conflictPfi)
        .other          _Z16two_way_conflictPfi,@"STO_CUDA_ENTRY STV_DEFAULT"
_Z16two_way_conflictPfi:
.text._Z16two_way_conflictPfi:
        /* <DEDUP_REMOVED lines=30> */
.L_x_36:
        /* <DEDUP_REMOVED lines=19> */
.L_x_35:
        /* <DEDUP_REMOVED lines=13> */
.L_x_37:
[----:B------:R-:W-:-:S09]  /*03e0*/  UISETP.NE.OR UP0, UPT, UR5, URZ, UP0 ;  /* 0x000000ff0500728c */ /* 0x000fd20008705670 */
[----:B------:R-:W-:Y:S05]  /*03f0*/  BRA.U !UP0, `(.L_x_33) ;  /* 0x00000001081c7547 */ /* 0x000fea000b800000 */
.L_x_34:
[----:B------:R-:W-:Y:S01]  /*0400*/  UIADD3 UR5, UPT, UPT, UR5, 0x4, URZ ;  /* 0x0000000405057890 */ /* 0x000fe2000fffe0ff */
[----:B0-----:R-:W-:-:S03]  /*0410*/  FADD R5, R0, R5 ;  /* 0x0000000500057221 */ /* 0x001fc60000000000 */
[----:B------:R-:W-:Y:S01]  /*0420*/  UISETP.NE.AND UP0, UPT, UR5, URZ, UPT ;  /* 0x000000ff0500728c */ /* 0x000fe2000bf05270 */
[----:B------:R-:W-:-:S04]  /*0430*/  FADD R5, R0, R5 ;  /* 0x0000000500057221 */ /* 0x000fc80000000000 */
[----:B------:R-:W-:-:S04]  /*0440*/  FADD R5, R0, R5 ;  /* 0x0000000500057221 */ /* 0x000fc80000000000 */
[----:B------:R-:W-:Y:S01]  /*0450*/  FADD R5, R0, R5 ;  /* 0x0000000500057221 */ /* 0x000fe20000000000 */
[----:B------:R-:W-:Y:S06]  /*0460*/  BRA.U UP0, `(.L_x_34) ;  /* 0xfffffffd00e47547 */ /* 0x000fec000b83ffff */
.L_x_33:
[----:B------:R-:W-:-:S09]  /*0470*/  UISETP.NE.AND UP0, UPT, UR4, URZ, UPT ;  /* 0x000000ff0400728c */ /* 0x000fd2000bf05270 */
[----:B------:R-:W-:Y:S05]  /*0480*/  BRA.U !UP0, `(.L_x_32) ;  /* 0x0000000108147547 */ /* 0x000fea000b800000 */
[----:B------:R-:W-:-:S12]  /*0490*/  UIADD3 UR4, UPT, UPT, -UR4, URZ, URZ ;  /* 0x000000ff04047290 */ /* 0x000fd8000fffe1ff */
.L_x_38:
[----:B------:R-:W-:Y:S01]  /*04a0*/  UIADD3 UR4, UPT, UPT, UR4, 0x1, URZ ;  /* 0x0000000104047890 */ /* 0x000fe2000fffe0ff */
[----:B0-----:R-:W-:-:S03]  /*04b0*/  FADD R5, R0, R5 ;  /* 0x0000000500057221 */ /* 0x001fc60000000000 */
[----:B------:R-:W-:-:S09]  /*04c0*/  UISETP.NE.AND UP0, UPT, UR4, URZ, UPT ;  /* 0x000000ff0400728c */ /* 0x000fd2000bf05270 */
[----:B------:R-:W-:Y:S05]  /*04d0*/  BRA.U UP0, `(.L_x_38) ;  /* 0xfffffffd00f07547 */ /* 0x000fea000b83ffff */
.L_x_32:
        /* <DEDUP_REMOVED lines=8> */
.L_x_39:
        /* <DEDUP_REMOVED lines=10> */
.L_x_52:


//--------------------- .text._Z11no_conflictPfi  --------------------------
	.section	.text._Z11no_conflictPfi,"ax",@progbits
	.align	128
        .global         _Z11no_conflictPfi
        .type           _Z11no_conflictPfi,@function
        .size           _Z11no_conflictPfi,(.L_x_53 - _Z11no_conflictPfi)
        .other          _Z11no_conflictPfi,@"STO_CUDA_ENTRY STV_DEFAULT"
_Z11no_conflictPfi:
.text._Z11no_conflictPfi:
        /* <DEDUP_REMOVED lines=13> */
[----:B------:R0:W1:Y:S01]  /*00d0*/  LDS R0, [R3] ;  /* 0x0000000003007984 */ /* 0x0000620000000800 */
[----:B------:R-:W-:Y:S01]  /*00e0*/  UISETP.GE.U32.AND UP0, UPT, UR5, 0x4, UPT ;  /* 0x000000040500788c */ /* 0x000fe2000bf06070 */
[----:B------:R-:W-:Y:S01]  /*00f0*/  MOV R5, RZ ;  /* 0x000000ff00057202 */ /* 0x000fe20000000f00 */
[----:B------:R-:W-:-:S07]  /*0100*/  ULOP3.LUT UR4, UR5, 0x3, URZ, 0xc0, !UPT ;  /* 0x0000000305047892 */ /* 0x000fce000f8ec0ff */
[----:B0-----:R-:W-:Y:S05]  /*0110*/  BRA.U !UP0, `(.L_x_41) ;  /* 0x0000000108cc7547 */ /* 0x001fea000b800000 */
        /* <DEDUP_REMOVED lines=10> */
.L_x_44:
[----:B-1----:R-:W-:Y:S01]  /*01c0*/  FADD R5, R0, R5 ;  /* 0x0000000500057221 */ /* 0x002fe20000000000 */
        /* <DEDUP_REMOVED lines=18> */
.L_x_43:
[----:B------:R-:W-:-:S04]  /*02f0*/  UIADD3 UR6, UPT, UPT, -UR5, URZ, URZ ;  /* 0x000000ff05067290 */ /* 0x000fc8000fffe1ff */
[----:B------:R-:W-:-:S09]  /*0300*/  UISETP.GT.AND UP1, UPT, UR6, 0x4, UPT ;  /* 0x000000040600788c */ /* 0x000fd2000bf24270 */
[----:B------:R-:W-:Y:S05]  /*0310*/  BRA.U !UP1, `(.L_x_45) ;  /* 0x0000000109287547 */ /* 0x000fea000b800000 */
[----:B-1----:R-:W-:Y:S01]  /*0320*/  FADD R5, R5, R0 ;  /* 0x0000000005057221 */ /* 0x002fe20000000000 */
        /* <DEDUP_REMOVED lines=9> */
.L_x_45:
[----:B------:R-:W-:-:S09]  /*03c0*/  UISETP.NE.OR UP0, UPT, UR5, URZ, UP0 ;  /* 0x000000ff0500728c */ /* 0x000fd20008705670 */
[----:B------:R-:W-:Y:S05]  /*03d0*/  BRA.U !UP0, `(.L_x_41) ;  /* 0x00000001081c7547 */ /* 0x000fea000b800000 */
.L_x_42:
[----:B------:R-:W-:Y:S01]  /*03e0*/  UIADD3 UR5, UPT, UPT, UR5, 0x4, URZ ;  /* 0x0000000405057890 */ /* 0x000fe2000fffe0ff */
[----:B-1----:R-:W-:-:S03]  /*03f0*/  FADD R5, R0, R5 ;  /* 0x0000000500057221 */ /* 0x002fc60000000000 */
[----:B------:R-:W-:Y:S01]  /*0400*/  UISETP.NE.AND UP0, UPT, UR5, URZ, UPT ;  /* 0x000000ff0500728c */ /* 0x000fe2000bf05270 */
[----:B------:R-:W-:-:S04]  /*0410*/  FADD R5, R0, R5 ;  /* 0x0000000500057221 */ /* 0x000fc80000000000 */
[----:B------:R-:W-:-:S04]  /*0420*/  FADD R5, R0, R5 ;  /* 0x0000000500057221 */ /* 0x000fc80000000000 */
[----:B------:R-:W-:Y:S01]  /*0430*/  FADD R5, R0, R5 ;  /* 0x0000000500057221 */ /* 0x000fe20000000000 */
[----:B------:R-:W-:Y:S06]  /*0440*/  BRA.U UP0, `(.L_x_42) ;  /* 0xfffffffd00e47547 */ /* 0x000fec000b83ffff */
.L_x_41:
[----:B------:R-:W-:-:S09]  /*0450*/  UISETP.NE.AND UP0, UPT, UR4, URZ, UPT ;  /* 0x000000ff0400728c */ /* 0x000fd2000bf05270 */
[----:B------:R-:W-:Y:S05]  /*0460*/  BRA.U !UP0, `(.L_x_40) ;  /* 0x0000000108147547 */ /* 0x000fea000b800000 */
[----:B------:R-:W-:-:S12]  /*0470*/  UIADD3 UR4, UPT, UPT, -UR4, URZ, URZ ;  /* 0x000000ff04047290 */ /* 0x000fd8000fffe1ff */
.L_x_46:
[----:B------:R-:W-:Y:S01]  /*0480*/  UIADD3 UR4, UPT, UPT, UR4, 0x1, URZ ;  /* 0x0000000104047890 */ /* 0x000fe2000fffe0ff */
[----:B-1----:R-:W-:-:S03]  /*0490*/  FADD R5, R0, R5 ;  /* 0x0000000500057221 */ /* 0x002fc60000000000 */
[----:B------:R-:W-:-:S09]  /*04a0*/  UISETP.NE.AND UP0, UPT, UR4, URZ, UPT ;  /* 0x000000ff0400728c */ /* 0x000fd2000bf05270 */
[----:B------:R-:W-:Y:S05]  /*04b0*/  BRA.U UP0, `(.L_x_46) ;  /* 0xfffffffd00f07547 */ /* 0x000fea000b83ffff */
.L_x_40:
[----:B------:R-:W-:-:S13]  /*04c0*/  ISETP.NE.AND P0, PT, R2, RZ, PT ;  /* 0x000000ff0200720c */ /* 0x000fda0003f05270 */
[----:B------:R-:W-:Y:S05]  /*04d0*/  @P0 EXIT ;  /* 0x000000000000094d */ /* 0x000fea0003800000 */
[----:B------:R-:W0:Y:S01]  /*04e0*/  S2R R7, SR_CTAID.X ;  /* 0x0000000000077919 */ /* 0x000e220000002500 */
[----:B------:R-:W0:Y:S01]  /*04f0*/  LDC.64 R2, c[0x0][0x380] ;  /* 0x0000e000ff027b82 */ /* 0x000e220000000a00 */
[----:B------:R-:W2:Y:S01]  /*0500*/  LDCU.64 UR4, c[0x0][0x358] ;  /* 0x00006b00ff0477ac */ /* 0x000ea20008000a00 */
[----:B0-----:R-:W-:-:S05]  /*0510*/  IMAD.WIDE.U32 R2, R7, 0x4, R2 ;  /* 0x0000000407027825 */ /* 0x001fca00078e0002 */
[----:B--2---:R-:W-:Y:S01]  /*0520*/  STG.E desc[UR4][R2.64], R5 ;  /* 0x0000000502007986 */ /* 0x004fe2000c101904 */
[----:B------:R-:W-:Y:S05]  /*0530*/  EXIT ;  /* 0x000000000000794d */ /* 0x000fea0003800000 */
.L_x_47:
        /* <DEDUP_REMOVED lines=12> */
.L_x_53:


//--------------------- .nv.shared._Z18column_no_conflictPfi --------------------------
	.section	.nv.shared._Z18column_no_conflictPfi,"aw",@nobits
	.sectionflags	@""
	.align	4
.nv.shared._Z18column_no_conflictPfi:
	.zero		5248


//--------------------- .nv.shared.reserved.0     --------------------------
	.section	.nv.shared.reserved.0,"aw",@nobits
	.weak		__nv_reservedSMEM_offset_0_alias
	.size		__nv_reservedSMEM_offset_0_alias, 0, 64
	.other		__nv_reservedSMEM_offset_0_alias,@"STO_CUDA_RESERVED_SHARED STV_DEFAULT"
__nv_reservedSMEM_offset_0_alias:
	.zero		0
	.zero		64


//--------------------- .nv.shared._Z15column_conflictPfi --------------------------
	.section	.nv.shared._Z15column_conflictPfi,"aw",@nobits
	.sectionflags	@""
	.align	4
.nv.shared._Z15column_conflictPfi:
	.zero		5120


//--------------------- .nv.shared._Z9broadcastPfi --------------------------
	.section	.nv.shared._Z9broadcastPfi,"aw",@nobits
	.sectionflags	@""
	.align	4
.nv.shared._Z9broadcastPfi:
	.zero		5120


//--------------------- .nv.shared._Z14worst_conflictPfi --------------------------
	.section	.nv.shared._Z14worst_conflictPfi,"aw",@nobits
	.sectionflags	@""
	.align	4
.nv.shared._Z14worst_conflictPfi:
	.zero		5120


//--------------------- .nv.shared._Z16two_way_conflictPfi --------------------------
	.section	.nv.shared._Z16two_way_conflictPfi,"aw",@nobits
	.sectionflags	@""
	.align	4
.nv.shared._Z16two_way_conflictPfi:
	.zero		5120


//--------------------- .nv.shared._Z11no_conflictPfi --------------------------
	.section	.nv.shared._Z11no_conflictPfi,"aw",@nobits
	.sectionflags	@""
	.align	4
.nv.shared._Z11no_conflictPfi:
	.zero		5120


//--------------------- .nv.constant0._Z18column_no_conflictPfi --------------------------
	.section	.nv.constant0._Z18column_no_conflictPfi,"a",@progbits
	.sectionflags	@""
	.align	4
.nv.constant0._Z18column_no_conflictPfi:
	.zero		908


//--------------------- .nv.constant0._Z15column_conflictPfi --------------------------
	.section	.nv.constant0._Z15column_conflictPfi,"a",@progbits
	.sectionflags	@""
	.align	4
.nv.constant0._Z15column_conflictPfi:
	.zero		908


//--------------------- .nv.constant0._Z9broadcastPfi --------------------------
	.section	.nv.constant0._Z9broadcastPfi,"a",@progbits
	.sectionflags	@""
	.align	4
.nv.constant0._Z9broadcastPfi:
	.zero		908


//--------------------- .nv.constant0._Z14worst_conflictPfi --------------------------
	.section	.nv.constant0._Z14worst_conflictPfi,"a",@progbits
	.sectionflags	@""
	.align	4
.nv.constant0._Z14worst_conflictPfi:
	.zero		908


//--------------------- .nv.constant0._Z16two_way_conflictPfi --------------------------
	.section	.nv.constant0._Z16two_way_conflictPfi,"a",@progbits
	.sectionflags	@""
	.align	4
.nv.constant0._Z16two_way_conflictPfi:
	.zero		908


//--------------------- .nv.constant0._Z11no_conflictPfi --------------------------
	.section	.nv.constant0._Z11no_conflictPfi,"a",@progbits
	.sectionflags	@""
	.align	4
.nv.constant0._Z11no_conflictPfi:
	.zero		908


//--------------------- SYMBOLS --------------------------

	.type		.nv.reservedSmem.offset0,@object
	.size		.nv.reservedSmem.offset0,0x4
	.type		.nv.reservedSmem.cap,@object
	.size		.nv.reservedSmem.cap,0x4
